//
// Generated by NVIDIA NVVM Compiler
//
// Compiler Build ID: CL-36424714
// Cuda compilation tools, release 13.0, V13.0.88
// Based on NVVM 20.0.0
//

.version 9.0
.target sm_100
.address_size 64

	// .globl	build_toeplitz_matrix_negacyclic_u32
// _ZZ19gemm_mod32_tiled_u8E2As has been demoted
// _ZZ19gemm_mod32_tiled_u8E2Ds has been demoted

.visible .entry build_toeplitz_matrix_negacyclic_u32(
	.param .u64 .ptr .align 1 build_toeplitz_matrix_negacyclic_u32_param_0,
	.param .u64 .ptr .align 1 build_toeplitz_matrix_negacyclic_u32_param_1,
	.param .u32 build_toeplitz_matrix_negacyclic_u32_param_2
)
{
	.reg .pred 	%p<25>;
	.reg .b32 	%r<165>;
	.reg .b64 	%rd<95>;

	ld.param.u64 	%rd3, [build_toeplitz_matrix_negacyclic_u32_param_0];
	ld.param.u64 	%rd4, [build_toeplitz_matrix_negacyclic_u32_param_1];
	ld.param.u32 	%r79, [build_toeplitz_matrix_negacyclic_u32_param_2];
	cvta.to.global.u64 	%rd1, %rd4;
	cvta.to.global.u64 	%rd2, %rd3;
	mov.u32 	%r80, %ctaid.x;
	mov.u32 	%r81, %ntid.x;
	mov.u32 	%r82, %tid.x;
	mad.lo.s32 	%r1, %r80, %r81, %r82;
	setp.le.u32 	%p1, %r79, %r1;
	@%p1 bra 	$L__BB0_57;
	sub.s32 	%r2, %r79, %r1;
	mul.lo.s32 	%r3, %r79, %r1;
	and.b32  	%r4, %r79, 7;
	setp.lt.u32 	%p2, %r79, 8;
	mov.b32 	%r160, 0;
	@%p2 bra 	$L__BB0_28;
	and.b32  	%r160, %r79, -8;
	sub.s32 	%r146, 3, %r1;
	add.s32 	%r144, %r3, 3;
	mov.b32 	%r143, 3;
	mov.u32 	%r145, %r2;
$L__BB0_3:
	.pragma "nounroll";
	add.s32 	%r12, %r143, -3;
	setp.lt.u32 	%p3, %r12, %r1;
	@%p3 bra 	$L__BB0_5;
	add.s32 	%r85, %r146, -3;
	mul.wide.u32 	%rd5, %r85, 4;
	add.s64 	%rd6, %rd2, %rd5;
	ld.global.nc.u32 	%r147, [%rd6];
	bra.uni 	$L__BB0_6;
$L__BB0_5:
	mul.wide.u32 	%rd7, %r145, 4;
	add.s64 	%rd8, %rd2, %rd7;
	ld.global.nc.u32 	%r86, [%rd8];
	neg.s32 	%r147, %r86;
$L__BB0_6:
	add.s32 	%r87, %r144, -3;
	mul.wide.u32 	%rd9, %r87, 4;
	add.s64 	%rd10, %rd1, %rd9;
	st.global.u32 	[%rd10], %r147;
	add.s32 	%r16, %r12, 1;
	setp.lt.u32 	%p4, %r16, %r1;
	@%p4 bra 	$L__BB0_8;
	add.s32 	%r88, %r146, -2;
	mul.wide.u32 	%rd11, %r88, 4;
	add.s64 	%rd12, %rd2, %rd11;
	ld.global.nc.u32 	%r148, [%rd12];
	bra.uni 	$L__BB0_9;
$L__BB0_8:
	add.s32 	%r89, %r145, 1;
	mul.wide.u32 	%rd13, %r89, 4;
	add.s64 	%rd14, %rd2, %rd13;
	ld.global.nc.u32 	%r90, [%rd14];
	neg.s32 	%r148, %r90;
$L__BB0_9:
	add.s32 	%r91, %r144, -2;
	mul.wide.u32 	%rd15, %r91, 4;
	add.s64 	%rd16, %rd1, %rd15;
	st.global.u32 	[%rd16], %r148;
	add.s32 	%r92, %r16, 1;
	setp.lt.u32 	%p5, %r92, %r1;
	@%p5 bra 	$L__BB0_11;
	add.s32 	%r93, %r146, -1;
	mul.wide.u32 	%rd17, %r93, 4;
	add.s64 	%rd18, %rd2, %rd17;
	ld.global.nc.u32 	%r149, [%rd18];
	bra.uni 	$L__BB0_12;
$L__BB0_11:
	add.s32 	%r94, %r145, 2;
	mul.wide.u32 	%rd19, %r94, 4;
	add.s64 	%rd20, %rd2, %rd19;
	ld.global.nc.u32 	%r95, [%rd20];
	neg.s32 	%r149, %r95;
$L__BB0_12:
	add.s32 	%r96, %r144, -1;
	mul.wide.u32 	%rd21, %r96, 4;
	add.s64 	%rd22, %rd1, %rd21;
	st.global.u32 	[%rd22], %r149;
	setp.lt.u32 	%p6, %r143, %r1;
	@%p6 bra 	$L__BB0_14;
	mul.wide.u32 	%rd23, %r146, 4;
	add.s64 	%rd24, %rd2, %rd23;
	ld.global.nc.u32 	%r150, [%rd24];
	bra.uni 	$L__BB0_15;
$L__BB0_14:
	add.s32 	%r97, %r145, 3;
	mul.wide.u32 	%rd25, %r97, 4;
	add.s64 	%rd26, %rd2, %rd25;
	ld.global.nc.u32 	%r98, [%rd26];
	neg.s32 	%r150, %r98;
$L__BB0_15:
	mul.wide.u32 	%rd27, %r144, 4;
	add.s64 	%rd28, %rd1, %rd27;
	st.global.u32 	[%rd28], %r150;
	add.s32 	%r26, %r143, 1;
	setp.lt.u32 	%p7, %r26, %r1;
	@%p7 bra 	$L__BB0_17;
	add.s32 	%r99, %r146, 1;
	mul.wide.u32 	%rd29, %r99, 4;
	add.s64 	%rd30, %rd2, %rd29;
	ld.global.nc.u32 	%r151, [%rd30];
	bra.uni 	$L__BB0_18;
$L__BB0_17:
	add.s32 	%r100, %r145, 4;
	mul.wide.u32 	%rd31, %r100, 4;
	add.s64 	%rd32, %rd2, %rd31;
	ld.global.nc.u32 	%r101, [%rd32];
	neg.s32 	%r151, %r101;
$L__BB0_18:
	add.s32 	%r102, %r144, 1;
	mul.wide.u32 	%rd33, %r102, 4;
	add.s64 	%rd34, %rd1, %rd33;
	st.global.u32 	[%rd34], %r151;
	add.s32 	%r30, %r26, 1;
	setp.lt.u32 	%p8, %r30, %r1;
	@%p8 bra 	$L__BB0_20;
	add.s32 	%r103, %r146, 2;
	mul.wide.u32 	%rd35, %r103, 4;
	add.s64 	%rd36, %rd2, %rd35;
	ld.global.nc.u32 	%r152, [%rd36];
	bra.uni 	$L__BB0_21;
$L__BB0_20:
	add.s32 	%r104, %r145, 5;
	mul.wide.u32 	%rd37, %r104, 4;
	add.s64 	%rd38, %rd2, %rd37;
	ld.global.nc.u32 	%r105, [%rd38];
	neg.s32 	%r152, %r105;
$L__BB0_21:
	add.s32 	%r106, %r144, 2;
	mul.wide.u32 	%rd39, %r106, 4;
	add.s64 	%rd40, %rd1, %rd39;
	st.global.u32 	[%rd40], %r152;
	add.s32 	%r34, %r30, 1;
	setp.lt.u32 	%p9, %r34, %r1;
	@%p9 bra 	$L__BB0_23;
	add.s32 	%r107, %r146, 3;
	mul.wide.u32 	%rd41, %r107, 4;
	add.s64 	%rd42, %rd2, %rd41;
	ld.global.nc.u32 	%r153, [%rd42];
	bra.uni 	$L__BB0_24;
$L__BB0_23:
	add.s32 	%r108, %r145, 6;
	mul.wide.u32 	%rd43, %r108, 4;
	add.s64 	%rd44, %rd2, %rd43;
	ld.global.nc.u32 	%r109, [%rd44];
	neg.s32 	%r153, %r109;
$L__BB0_24:
	add.s32 	%r110, %r144, 3;
	mul.wide.u32 	%rd45, %r110, 4;
	add.s64 	%rd46, %rd1, %rd45;
	st.global.u32 	[%rd46], %r153;
	add.s32 	%r38, %r34, 1;
	setp.lt.u32 	%p10, %r38, %r1;
	@%p10 bra 	$L__BB0_26;
	add.s32 	%r111, %r146, 4;
	mul.wide.u32 	%rd47, %r111, 4;
	add.s64 	%rd48, %rd2, %rd47;
	ld.global.nc.u32 	%r154, [%rd48];
	bra.uni 	$L__BB0_27;
$L__BB0_26:
	add.s32 	%r112, %r145, 7;
	mul.wide.u32 	%rd49, %r112, 4;
	add.s64 	%rd50, %rd2, %rd49;
	ld.global.nc.u32 	%r113, [%rd50];
	neg.s32 	%r154, %r113;
$L__BB0_27:
	add.s32 	%r114, %r144, 4;
	mul.wide.u32 	%rd51, %r114, 4;
	add.s64 	%rd52, %rd1, %rd51;
	st.global.u32 	[%rd52], %r154;
	add.s32 	%r146, %r146, 8;
	add.s32 	%r145, %r145, 8;
	add.s32 	%r144, %r144, 8;
	add.s32 	%r143, %r143, 8;
	add.s32 	%r115, %r38, 1;
	setp.ne.s32 	%p11, %r115, %r160;
	@%p11 bra 	$L__BB0_3;
$L__BB0_28:
	setp.eq.s32 	%p12, %r4, 0;
	@%p12 bra 	$L__BB0_57;
	and.b32  	%r47, %r79, 3;
	setp.lt.u32 	%p13, %r4, 4;
	@%p13 bra 	$L__BB0_43;
	setp.lt.u32 	%p14, %r160, %r1;
	@%p14 bra 	$L__BB0_32;
	sub.s32 	%r116, %r160, %r1;
	mul.wide.u32 	%rd53, %r116, 4;
	add.s64 	%rd54, %rd2, %rd53;
	ld.global.nc.u32 	%r156, [%rd54];
	bra.uni 	$L__BB0_33;
$L__BB0_32:
	add.s32 	%r117, %r2, %r160;
	mul.wide.u32 	%rd55, %r117, 4;
	add.s64 	%rd56, %rd2, %rd55;
	ld.global.nc.u32 	%r118, [%rd56];
	neg.s32 	%r156, %r118;
$L__BB0_33:
	add.s32 	%r51, %r160, %r3;
	mul.wide.u32 	%rd57, %r51, 4;
	add.s64 	%rd58, %rd1, %rd57;
	st.global.u32 	[%rd58], %r156;
	add.s32 	%r52, %r160, 1;
	setp.lt.u32 	%p15, %r52, %r1;
	@%p15 bra 	$L__BB0_35;
	sub.s32 	%r119, %r52, %r1;
	mul.wide.u32 	%rd59, %r119, 4;
	add.s64 	%rd60, %rd2, %rd59;
	ld.global.nc.u32 	%r157, [%rd60];
	bra.uni 	$L__BB0_36;
$L__BB0_35:
	add.s32 	%r120, %r2, %r52;
	mul.wide.u32 	%rd61, %r120, 4;
	add.s64 	%rd62, %rd2, %rd61;
	ld.global.nc.u32 	%r121, [%rd62];
	neg.s32 	%r157, %r121;
$L__BB0_36:
	add.s32 	%r122, %r51, 1;
	mul.wide.u32 	%rd63, %r122, 4;
	add.s64 	%rd64, %rd1, %rd63;
	st.global.u32 	[%rd64], %r157;
	add.s32 	%r56, %r160, 2;
	setp.lt.u32 	%p16, %r56, %r1;
	@%p16 bra 	$L__BB0_38;
	sub.s32 	%r123, %r56, %r1;
	mul.wide.u32 	%rd65, %r123, 4;
	add.s64 	%rd66, %rd2, %rd65;
	ld.global.nc.u32 	%r158, [%rd66];
	bra.uni 	$L__BB0_39;
$L__BB0_38:
	add.s32 	%r124, %r2, %r56;
	mul.wide.u32 	%rd67, %r124, 4;
	add.s64 	%rd68, %rd2, %rd67;
	ld.global.nc.u32 	%r125, [%rd68];
	neg.s32 	%r158, %r125;
$L__BB0_39:
	add.s32 	%r126, %r51, 2;
	mul.wide.u32 	%rd69, %r126, 4;
	add.s64 	%rd70, %rd1, %rd69;
	st.global.u32 	[%rd70], %r158;
	add.s32 	%r60, %r160, 3;
	setp.lt.u32 	%p17, %r60, %r1;
	@%p17 bra 	$L__BB0_41;
	sub.s32 	%r127, %r60, %r1;
	mul.wide.u32 	%rd71, %r127, 4;
	add.s64 	%rd72, %rd2, %rd71;
	ld.global.nc.u32 	%r159, [%rd72];
	bra.uni 	$L__BB0_42;
$L__BB0_41:
	add.s32 	%r128, %r2, %r60;
	mul.wide.u32 	%rd73, %r128, 4;
	add.s64 	%rd74, %rd2, %rd73;
	ld.global.nc.u32 	%r129, [%rd74];
	neg.s32 	%r159, %r129;
$L__BB0_42:
	add.s32 	%r130, %r51, 3;
	mul.wide.u32 	%rd75, %r130, 4;
	add.s64 	%rd76, %rd1, %rd75;
	st.global.u32 	[%rd76], %r159;
	add.s32 	%r160, %r160, 4;
$L__BB0_43:
	setp.eq.s32 	%p18, %r47, 0;
	@%p18 bra 	$L__BB0_57;
	setp.eq.s32 	%p19, %r47, 1;
	@%p19 bra 	$L__BB0_52;
	setp.lt.u32 	%p20, %r160, %r1;
	@%p20 bra 	$L__BB0_47;
	sub.s32 	%r131, %r160, %r1;
	mul.wide.u32 	%rd77, %r131, 4;
	add.s64 	%rd78, %rd2, %rd77;
	ld.global.nc.u32 	%r161, [%rd78];
	bra.uni 	$L__BB0_48;
$L__BB0_47:
	add.s32 	%r132, %r2, %r160;
	mul.wide.u32 	%rd79, %r132, 4;
	add.s64 	%rd80, %rd2, %rd79;
	ld.global.nc.u32 	%r133, [%rd80];
	neg.s32 	%r161, %r133;
$L__BB0_48:
	add.s32 	%r69, %r160, %r3;
	mul.wide.u32 	%rd81, %r69, 4;
	add.s64 	%rd82, %rd1, %rd81;
	st.global.u32 	[%rd82], %r161;
	add.s32 	%r70, %r160, 1;
	setp.lt.u32 	%p21, %r70, %r1;
	@%p21 bra 	$L__BB0_50;
	sub.s32 	%r134, %r70, %r1;
	mul.wide.u32 	%rd83, %r134, 4;
	add.s64 	%rd84, %rd2, %rd83;
	ld.global.nc.u32 	%r162, [%rd84];
	bra.uni 	$L__BB0_51;
$L__BB0_50:
	add.s32 	%r135, %r2, %r70;
	mul.wide.u32 	%rd85, %r135, 4;
	add.s64 	%rd86, %rd2, %rd85;
	ld.global.nc.u32 	%r136, [%rd86];
	neg.s32 	%r162, %r136;
$L__BB0_51:
	add.s32 	%r137, %r69, 1;
	mul.wide.u32 	%rd87, %r137, 4;
	add.s64 	%rd88, %rd1, %rd87;
	st.global.u32 	[%rd88], %r162;
	add.s32 	%r160, %r160, 2;
$L__BB0_52:
	and.b32  	%r138, %r79, 1;
	setp.eq.b32 	%p22, %r138, 1;
	not.pred 	%p23, %p22;
	@%p23 bra 	$L__BB0_57;
	setp.lt.u32 	%p24, %r160, %r1;
	@%p24 bra 	$L__BB0_55;
	sub.s32 	%r139, %r160, %r1;
	mul.wide.u32 	%rd89, %r139, 4;
	add.s64 	%rd90, %rd2, %rd89;
	ld.global.nc.u32 	%r164, [%rd90];
	bra.uni 	$L__BB0_56;
$L__BB0_55:
	add.s32 	%r140, %r2, %r160;
	mul.wide.u32 	%rd91, %r140, 4;
	add.s64 	%rd92, %rd2, %rd91;
	ld.global.nc.u32 	%r141, [%rd92];
	neg.s32 	%r164, %r141;
$L__BB0_56:
	add.s32 	%r142, %r160, %r3;
	mul.wide.u32 	%rd93, %r142, 4;
	add.s64 	%rd94, %rd1, %rd93;
	st.global.u32 	[%rd94], %r164;
$L__BB0_57:
	ret;

}
	// .globl	gemm_mod32_tiled_u8
.visible .entry gemm_mod32_tiled_u8(
	.param .u64 .ptr .align 1 gemm_mod32_tiled_u8_param_0,
	.param .u64 .ptr .align 1 gemm_mod32_tiled_u8_param_1,
	.param .u64 .ptr .align 1 gemm_mod32_tiled_u8_param_2,
	.param .u32 gemm_mod32_tiled_u8_param_3,
	.param .u32 gemm_mod32_tiled_u8_param_4,
	.param .u32 gemm_mod32_tiled_u8_param_5
)
{
	.reg .pred 	%p<8>;
	.reg .b16 	%rs<2>;
	.reg .b32 	%r<107>;
	.reg .b64 	%rd<86>;
	// demoted variable
	.shared .align 4 .b8 _ZZ19gemm_mod32_tiled_u8E2As[4096];
	// demoted variable
	.shared .align 4 .b8 _ZZ19gemm_mod32_tiled_u8E2Ds[4096];
	ld.param.u64 	%rd8, [gemm_mod32_tiled_u8_param_0];
	ld.param.u64 	%rd9, [gemm_mod32_tiled_u8_param_1];
	ld.param.u64 	%rd10, [gemm_mod32_tiled_u8_param_2];
	ld.param.u32 	%r21, [gemm_mod32_tiled_u8_param_3];
	ld.param.u32 	%r22, [gemm_mod32_tiled_u8_param_4];
	ld.param.u32 	%r23, [gemm_mod32_tiled_u8_param_5];
	mov.u32 	%r24, %ctaid.y;
	shl.b32 	%r25, %r24, 5;
	mov.u32 	%r102, %tid.y;
	add.s32 	%r2, %r25, %r102;
	mov.u32 	%r26, %ctaid.x;
	shl.b32 	%r27, %r26, 5;
	mov.u32 	%r101, %tid.x;
	add.s32 	%r4, %r27, %r101;
	setp.ge.u32 	%p1, %r2, %r21;
	setp.ge.u32 	%p2, %r4, %r23;
	or.pred  	%p3, %p1, %p2;
	@%p3 bra 	$L__BB1_10;
	setp.eq.s32 	%p4, %r22, 0;
	mov.b32 	%r106, 0;
	@%p4 bra 	$L__BB1_9;
	cvt.u64.u32 	%rd1, %r2;
	shl.b32 	%r30, %r102, 7;
	mov.u32 	%r31, _ZZ19gemm_mod32_tiled_u8E2As;
	add.s32 	%r5, %r31, %r30;
	shl.b32 	%r32, %r101, 2;
	add.s32 	%r6, %r5, %r32;
	mul.wide.u32 	%rd2, %r22, %r4;
	mov.u32 	%r33, _ZZ19gemm_mod32_tiled_u8E2Ds;
	add.s32 	%r8, %r33, %r32;
	add.s32 	%r7, %r8, %r30;
	cvta.to.global.u64 	%rd3, %rd8;
	cvta.to.global.u64 	%rd4, %rd9;
	mov.b64 	%rd85, 0;
	mov.b32 	%r103, 0;
$L__BB1_3:
	setp.ge.u32 	%p5, %r101, %r22;
	mov.b32 	%r104, 0;
	@%p5 bra 	$L__BB1_5;
	mul.wide.u32 	%rd12, %r101, %r21;
	add.s64 	%rd13, %rd12, %rd1;
	shl.b64 	%rd14, %rd13, 2;
	add.s64 	%rd15, %rd3, %rd14;
	ld.global.nc.u32 	%r104, [%rd15];
$L__BB1_5:
	st.shared.u32 	[%r6], %r104;
	setp.ge.u32 	%p6, %r102, %r22;
	mov.b32 	%r105, 0;
	@%p6 bra 	$L__BB1_7;
	cvt.u64.u32 	%rd16, %r102;
	add.s64 	%rd17, %rd2, %rd16;
	add.s64 	%rd18, %rd4, %rd17;
	ld.global.nc.u8 	%rs1, [%rd18];
	cvt.u32.u8 	%r105, %rs1;
$L__BB1_7:
	st.shared.u32 	[%r7], %r105;
	bar.sync 	0;
	ld.shared.u32 	%r36, [%r5];
	ld.shared.u32 	%r37, [%r8];
	mul.wide.u32 	%rd19, %r37, %r36;
	add.s64 	%rd20, %rd19, %rd85;
	ld.shared.u32 	%r38, [%r5+4];
	ld.shared.u32 	%r39, [%r8+128];
	mul.wide.u32 	%rd21, %r39, %r38;
	add.s64 	%rd22, %rd21, %rd20;
	ld.shared.u32 	%r40, [%r5+8];
	ld.shared.u32 	%r41, [%r8+256];
	mul.wide.u32 	%rd23, %r41, %r40;
	add.s64 	%rd24, %rd23, %rd22;
	ld.shared.u32 	%r42, [%r5+12];
	ld.shared.u32 	%r43, [%r8+384];
	mul.wide.u32 	%rd25, %r43, %r42;
	add.s64 	%rd26, %rd25, %rd24;
	ld.shared.u32 	%r44, [%r5+16];
	ld.shared.u32 	%r45, [%r8+512];
	mul.wide.u32 	%rd27, %r45, %r44;
	add.s64 	%rd28, %rd27, %rd26;
	ld.shared.u32 	%r46, [%r5+20];
	ld.shared.u32 	%r47, [%r8+640];
	mul.wide.u32 	%rd29, %r47, %r46;
	add.s64 	%rd30, %rd29, %rd28;
	ld.shared.u32 	%r48, [%r5+24];
	ld.shared.u32 	%r49, [%r8+768];
	mul.wide.u32 	%rd31, %r49, %r48;
	add.s64 	%rd32, %rd31, %rd30;
	ld.shared.u32 	%r50, [%r5+28];
	ld.shared.u32 	%r51, [%r8+896];
	mul.wide.u32 	%rd33, %r51, %r50;
	add.s64 	%rd34, %rd33, %rd32;
	ld.shared.u32 	%r52, [%r5+32];
	ld.shared.u32 	%r53, [%r8+1024];
	mul.wide.u32 	%rd35, %r53, %r52;
	add.s64 	%rd36, %rd35, %rd34;
	ld.shared.u32 	%r54, [%r5+36];
	ld.shared.u32 	%r55, [%r8+1152];
	mul.wide.u32 	%rd37, %r55, %r54;
	add.s64 	%rd38, %rd37, %rd36;
	ld.shared.u32 	%r56, [%r5+40];
	ld.shared.u32 	%r57, [%r8+1280];
	mul.wide.u32 	%rd39, %r57, %r56;
	add.s64 	%rd40, %rd39, %rd38;
	ld.shared.u32 	%r58, [%r5+44];
	ld.shared.u32 	%r59, [%r8+1408];
	mul.wide.u32 	%rd41, %r59, %r58;
	add.s64 	%rd42, %rd41, %rd40;
	ld.shared.u32 	%r60, [%r5+48];
	ld.shared.u32 	%r61, [%r8+1536];
	mul.wide.u32 	%rd43, %r61, %r60;
	add.s64 	%rd44, %rd43, %rd42;
	ld.shared.u32 	%r62, [%r5+52];
	ld.shared.u32 	%r63, [%r8+1664];
	mul.wide.u32 	%rd45, %r63, %r62;
	add.s64 	%rd46, %rd45, %rd44;
	ld.shared.u32 	%r64, [%r5+56];
	ld.shared.u32 	%r65, [%r8+1792];
	mul.wide.u32 	%rd47, %r65, %r64;
	add.s64 	%rd48, %rd47, %rd46;
	ld.shared.u32 	%r66, [%r5+60];
	ld.shared.u32 	%r67, [%r8+1920];
	mul.wide.u32 	%rd49, %r67, %r66;
	add.s64 	%rd50, %rd49, %rd48;
	ld.shared.u32 	%r68, [%r5+64];
	ld.shared.u32 	%r69, [%r8+2048];
	mul.wide.u32 	%rd51, %r69, %r68;
	add.s64 	%rd52, %rd51, %rd50;
	ld.shared.u32 	%r70, [%r5+68];
	ld.shared.u32 	%r71, [%r8+2176];
	mul.wide.u32 	%rd53, %r71, %r70;
	add.s64 	%rd54, %rd53, %rd52;
	ld.shared.u32 	%r72, [%r5+72];
	ld.shared.u32 	%r73, [%r8+2304];
	mul.wide.u32 	%rd55, %r73, %r72;
	add.s64 	%rd56, %rd55, %rd54;
	ld.shared.u32 	%r74, [%r5+76];
	ld.shared.u32 	%r75, [%r8+2432];
	mul.wide.u32 	%rd57, %r75, %r74;
	add.s64 	%rd58, %rd57, %rd56;
	ld.shared.u32 	%r76, [%r5+80];
	ld.shared.u32 	%r77, [%r8+2560];
	mul.wide.u32 	%rd59, %r77, %r76;
	add.s64 	%rd60, %rd59, %rd58;
	ld.shared.u32 	%r78, [%r5+84];
	ld.shared.u32 	%r79, [%r8+2688];
	mul.wide.u32 	%rd61, %r79, %r78;
	add.s64 	%rd62, %rd61, %rd60;
	ld.shared.u32 	%r80, [%r5+88];
	ld.shared.u32 	%r81, [%r8+2816];
	mul.wide.u32 	%rd63, %r81, %r80;
	add.s64 	%rd64, %rd63, %rd62;
	ld.shared.u32 	%r82, [%r5+92];
	ld.shared.u32 	%r83, [%r8+2944];
	mul.wide.u32 	%rd65, %r83, %r82;
	add.s64 	%rd66, %rd65, %rd64;
	ld.shared.u32 	%r84, [%r5+96];
	ld.shared.u32 	%r85, [%r8+3072];
	mul.wide.u32 	%rd67, %r85, %r84;
	add.s64 	%rd68, %rd67, %rd66;
	ld.shared.u32 	%r86, [%r5+100];
	ld.shared.u32 	%r87, [%r8+3200];
	mul.wide.u32 	%rd69, %r87, %r86;
	add.s64 	%rd70, %rd69, %rd68;
	ld.shared.u32 	%r88, [%r5+104];
	ld.shared.u32 	%r89, [%r8+3328];
	mul.wide.u32 	%rd71, %r89, %r88;
	add.s64 	%rd72, %rd71, %rd70;
	ld.shared.u32 	%r90, [%r5+108];
	ld.shared.u32 	%r91, [%r8+3456];
	mul.wide.u32 	%rd73, %r91, %r90;
	add.s64 	%rd74, %rd73, %rd72;
	ld.shared.u32 	%r92, [%r5+112];
	ld.shared.u32 	%r93, [%r8+3584];
	mul.wide.u32 	%rd75, %r93, %r92;
	add.s64 	%rd76, %rd75, %rd74;
	ld.shared.u32 	%r94, [%r5+116];
	ld.shared.u32 	%r95, [%r8+3712];
	mul.wide.u32 	%rd77, %r95, %r94;
	add.s64 	%rd78, %rd77, %rd76;
	ld.shared.u32 	%r96, [%r5+120];
	ld.shared.u32 	%r97, [%r8+3840];
	mul.wide.u32 	%rd79, %r97, %r96;
	add.s64 	%rd80, %rd79, %rd78;
	ld.shared.u32 	%r98, [%r5+124];
	ld.shared.u32 	%r99, [%r8+3968];
	mul.wide.u32 	%rd81, %r99, %r98;
	add.s64 	%rd6, %rd81, %rd80;
	and.b64  	%rd85, %rd6, 4294967295;
	bar.sync 	0;
	add.s32 	%r103, %r103, 32;
	add.s32 	%r102, %r102, 32;
	add.s32 	%r101, %r101, 32;
	setp.lt.u32 	%p7, %r103, %r22;
	@%p7 bra 	$L__BB1_3;
	cvt.u32.u64 	%r106, %rd6;
$L__BB1_9:
	mad.lo.s32 	%r100, %r23, %r2, %r4;
	cvta.to.global.u64 	%rd82, %rd10;
	mul.wide.u32 	%rd83, %r100, 4;
	add.s64 	%rd84, %rd82, %rd83;
	st.global.u32 	[%rd84], %r106;
$L__BB1_10:
	ret;

}
	// .globl	result_to_uint64
.visible .entry result_to_uint64(
	.param .u64 .ptr .align 1 result_to_uint64_param_0,
	.param .u64 .ptr .align 1 result_to_uint64_param_1,
	.param .u32 result_to_uint64_param_2
)
{
	.reg .pred 	%p<2>;
	.reg .b32 	%r<6>;
	.reg .b64 	%rd<10>;

	ld.param.u64 	%rd1, [result_to_uint64_param_0];
	ld.param.u64 	%rd2, [result_to_uint64_param_1];
	ld.param.u32 	%r2, [result_to_uint64_param_2];
	mov.u32 	%r3, %ctaid.x;
	mov.u32 	%r4, %ntid.x;
	mov.u32 	%r5, %tid.x;
	mad.lo.s32 	%r1, %r3, %r4, %r5;
	setp.ge.u32 	%p1, %r1, %r2;
	@%p1 bra 	$L__BB2_2;
	cvta.to.global.u64 	%rd3, %rd1;
	cvta.to.global.u64 	%rd4, %rd2;
	mul.wide.u32 	%rd5, %r1, 4;
	add.s64 	%rd6, %rd3, %rd5;
	ld.global.u32 	%rd7, [%rd6];
	mul.wide.u32 	%rd8, %r1, 8;
	add.s64 	%rd9, %rd4, %rd8;
	st.global.u64 	[%rd9], %rd7;
$L__BB2_2:
	ret;

}


// ===== COMPILED SASS (sm_100) =====

	.target	sm_100

	.elftype	@"ET_EXEC"


//--------------------- .note.nv.tkinfo           --------------------------
	.section	.note.nv.tkinfo,"",@"SHT_NOTE"
	.sectionflags	@"SHF_NOTE_NV_TKINFO"
	.tkinfo
        /*0018*/ 	.word	0x00000002
        /*0030*/ 	.string	""
        /*0030*/ 	.string	"ptxas"
        /*0030*/ 	.string	"Cuda compilation tools, release 13.0, V13.0.88"
        /*0030*/ 	.string	"Build cuda_13.0.r13.0/compiler.36424714_0"
        /*0030*/ 	.string	"-arch sm_100 -m 64 "



//--------------------- .note.nv.cuinfo           --------------------------
	.section	.note.nv.cuinfo,"",@"SHT_NOTE"
	.sectionflags	@"SHF_NOTE_NV_CUINFO"
        /*0018*/ 	.short	0x0002
        /*001a*/ 	.short	0x0064
        /*001c*/ 	.short	0x0082
	.zero		2


//--------------------- .nv.info                  --------------------------
	.section	.nv.info,"",@"SHT_CUDA_INFO"
	.align	4


	//----- nvinfo : EIATTR_REGCOUNT
	.align		4
        /*0000*/ 	.byte	0x04, 0x2f
        /*0002*/ 	.short	(.L_1 - .L_0)
	.align		4
.L_0:
        /*0004*/ 	.word	index@(build_toeplitz_matrix_negacyclic_u32)
        /*0008*/ 	.word	0x00000020


	//----- nvinfo : EIATTR_FRAME_SIZE
	.align		4
.L_1:
        /*000c*/ 	.byte	0x04, 0x11
        /*000e*/ 	.short	(.L_3 - .L_2)
	.align		4
.L_2:
        /*0010*/ 	.word	index@(build_toeplitz_matrix_negacyclic_u32)
        /*0014*/ 	.word	0x00000000


	//----- nvinfo : EIATTR_REGCOUNT
	.align		4
.L_3:
        /*0018*/ 	.byte	0x04, 0x2f
        /*001a*/ 	.short	(.L_5 - .L_4)
	.align		4
.L_4:
        /*001c*/ 	.word	index@(gemm_mod32_tiled_u8)
        /*0020*/ 	.word	0x00000020


	//----- nvinfo : EIATTR_FRAME_SIZE
	.align		4
.L_5:
        /*0024*/ 	.byte	0x04, 0x11
        /*0026*/ 	.short	(.L_7 - .L_6)
	.align		4
.L_6:
        /*0028*/ 	.word	index@(gemm_mod32_tiled_u8)
        /*002c*/ 	.word	0x00000000


	//----- nvinfo : EIATTR_REGCOUNT
	.align		4
.L_7:
        /*0030*/ 	.byte	0x04, 0x2f
        /*0032*/ 	.short	(.L_9 - .L_8)
	.align		4
.L_8:
        /*0034*/ 	.word	index@(result_to_uint64)
        /*0038*/ 	.word	0x0000000a


	//----- nvinfo : EIATTR_FRAME_SIZE
	.align		4
.L_9:
        /*003c*/ 	.byte	0x04, 0x11
        /*003e*/ 	.short	(.L_11 - .L_10)
	.align		4
.L_10:
        /*0040*/ 	.word	index@(result_to_uint64)
        /*0044*/ 	.word	0x00000000


	//----- nvinfo : EIATTR_MIN_STACK_SIZE
	.align		4
.L_11:
        /*0048*/ 	.byte	0x04, 0x12
        /*004a*/ 	.short	(.L_13 - .L_12)
	.align		4
.L_12:
        /*004c*/ 	.word	index@(result_to_uint64)
        /*0050*/ 	.word	0x00000000


	//----- nvinfo : EIATTR_MIN_STACK_SIZE
	.align		4
.L_13:
        /*0054*/ 	.byte	0x04, 0x12
        /*0056*/ 	.short	(.L_15 - .L_14)
	.align		4
.L_14:
        /*0058*/ 	.word	index@(gemm_mod32_tiled_u8)
        /*005c*/ 	.word	0x00000000


	//----- nvinfo : EIATTR_MIN_STACK_SIZE
	.align		4
.L_15:
        /*0060*/ 	.byte	0x04, 0x12
        /*0062*/ 	.short	(.L_17 - .L_16)
	.align		4
.L_16:
        /*0064*/ 	.word	index@(build_toeplitz_matrix_negacyclic_u32)
        /*0068*/ 	.word	0x00000000
.L_17:


//--------------------- .nv.compat                --------------------------
	.section	.nv.compat,"",@"SHT_CUDA_COMPAT_INFO"
	.align	4
        /*0000*/ 	.byte	0x02, 0x09, 0x00, 0x00, 0x02, 0x02, 0x01, 0x00, 0x02, 0x05, 0x05, 0x00, 0x03, 0x07, 0x01, 0x01
        /*0010*/ 	.byte	0x02, 0x03, 0x00, 0x00, 0x02, 0x06, 0x01, 0x00, 0x04, 0x0b, 0x08, 0x00, 0x09, 0x00, 0x00, 0x00
        /*0020*/ 	.byte	0x00, 0x00, 0x00, 0x00


//--------------------- .nv.info.result_to_uint64 --------------------------
	.section	.nv.info.result_to_uint64,"",@"SHT_CUDA_INFO"
	.sectionflags	@""
	.align	4


	//----- nvinfo : EIATTR_CUDA_API_VERSION
	.align		4
        /*0000*/ 	.byte	0x04, 0x37
        /*0002*/ 	.short	(.L_19 - .L_18)
.L_18:
        /*0004*/ 	.word	0x00000082


	//----- nvinfo : EIATTR_KPARAM_INFO
	.align		4
.L_19:
        /*0008*/ 	.byte	0x04, 0x17
        /*000a*/ 	.short	(.L_21 - .L_20)
.L_20:
        /*000c*/ 	.word	0x00000000
        /*0010*/ 	.short	0x0002
        /*0012*/ 	.short	0x0010
        /*0014*/ 	.byte	0x00, 0xf0, 0x11, 0x00


	//----- nvinfo : EIATTR_KPARAM_INFO
	.align		4
.L_21:
        /*0018*/ 	.byte	0x04, 0x17
        /*001a*/ 	.short	(.L_23 - .L_22)
.L_22:
        /*001c*/ 	.word	0x00000000
        /*0020*/ 	.short	0x0001
        /*0022*/ 	.short	0x0008
        /*0024*/ 	.byte	0x00, 0xf5, 0x21, 0x00


	//----- nvinfo : EIATTR_KPARAM_INFO
	.align		4
.L_23:
        /*0028*/ 	.byte	0x04, 0x17
        /*002a*/ 	.short	(.L_25 - .L_24)
.L_24:
        /*002c*/ 	.word	0x00000000
        /*0030*/ 	.short	0x0000
        /*0032*/ 	.short	0x0000
        /*0034*/ 	.byte	0x00, 0xf5, 0x21, 0x00


	//----- nvinfo : EIATTR_SPARSE_MMA_MASK
	.align		4
.L_25:
        /*0038*/ 	.byte	0x03, 0x50
        /*003a*/ 	.short	0x0000


	//----- nvinfo : EIATTR_MAXREG_COUNT
	.align		4
        /*003c*/ 	.byte	0x03, 0x1b
        /*003e*/ 	.short	0x00ff


	//----- nvinfo : EIATTR_MERCURY_ISA_VERSION
	.align		4
        /*0040*/ 	.byte	0x03, 0x5f
        /*0042*/ 	.short	0x0101


	//----- nvinfo : EIATTR_VRC_CTA_INIT_COUNT
	.align		4
        /*0044*/ 	.byte	0x02, 0x4a
	.zero		1
	.zero		1


	//----- nvinfo : EIATTR_EXIT_INSTR_OFFSETS
	.align		4
        /*0048*/ 	.byte	0x04, 0x1c
        /*004a*/ 	.short	(.L_27 - .L_26)


	//   ....[0]....
.L_26:
        /*004c*/ 	.word	0x00000070


	//   ....[1]....
        /*0050*/ 	.word	0x00000100


	//----- nvinfo : EIATTR_CBANK_PARAM_SIZE
	.align		4
.L_27:
        /*0054*/ 	.byte	0x03, 0x19
        /*0056*/ 	.short	0x0014


	//----- nvinfo : EIATTR_PARAM_CBANK
	.align		4
        /*0058*/ 	.byte	0x04, 0x0a
        /*005a*/ 	.short	(.L_29 - .L_28)
	.align		4
.L_28:
        /*005c*/ 	.word	index@(.nv.constant0.result_to_uint64)
        /*0060*/ 	.short	0x0380
        /*0062*/ 	.short	0x0014


	//----- nvinfo : EIATTR_SW_WAR
	.align		4
.L_29:
        /*0064*/ 	.byte	0x04, 0x36
        /*0066*/ 	.short	(.L_31 - .L_30)
.L_30:
        /*0068*/ 	.word	0x00000008
.L_31:


//--------------------- .nv.info.gemm_mod32_tiled_u8 --------------------------
	.section	.nv.info.gemm_mod32_tiled_u8,"",@"SHT_CUDA_INFO"
	.sectionflags	@""
	.align	4


	//----- nvinfo : EIATTR_CUDA_API_VERSION
	.align		4
        /*0000*/ 	.byte	0x04, 0x37
        /*0002*/ 	.short	(.L_33 - .L_32)
.L_32:
        /*0004*/ 	.word	0x00000082


	//----- nvinfo : EIATTR_KPARAM_INFO
	.align		4
.L_33:
        /*0008*/ 	.byte	0x04, 0x17
        /*000a*/ 	.short	(.L_35 - .L_34)
.L_34:
        /*000c*/ 	.word	0x00000000
        /*0010*/ 	.short	0x0005
        /*0012*/ 	.short	0x0020
        /*0014*/ 	.byte	0x00, 0xf0, 0x11, 0x00


	//----- nvinfo : EIATTR_KPARAM_INFO
	.align		4
.L_35:
        /*0018*/ 	.byte	0x04, 0x17
        /*001a*/ 	.short	(.L_37 - .L_36)
.L_36:
        /*001c*/ 	.word	0x00000000
        /*0020*/ 	.short	0x0004
        /*0022*/ 	.short	0x001c
        /*0024*/ 	.byte	0x00, 0xf0, 0x11, 0x00


	//----- nvinfo : EIATTR_KPARAM_INFO
	.align		4
.L_37:
        /*0028*/ 	.byte	0x04, 0x17
        /*002a*/ 	.short	(.L_39 - .L_38)
.L_38:
        /*002c*/ 	.word	0x00000000
        /*0030*/ 	.short	0x0003
        /*0032*/ 	.short	0x0018
        /*0034*/ 	.byte	0x00, 0xf0, 0x11, 0x00


	//----- nvinfo : EIATTR_KPARAM_INFO
	.align		4
.L_39:
        /*0038*/ 	.byte	0x04, 0x17
        /*003a*/ 	.short	(.L_41 - .L_40)
.L_40:
        /*003c*/ 	.word	0x00000000
        /*0040*/ 	.short	0x0002
        /*0042*/ 	.short	0x0010
        /*0044*/ 	.byte	0x00, 0xf5, 0x21, 0x00


	//----- nvinfo : EIATTR_KPARAM_INFO
	.align		4
.L_41:
        /*0048*/ 	.byte	0x04, 0x17
        /*004a*/ 	.short	(.L_43 - .L_42)
.L_42:
        /*004c*/ 	.word	0x00000000
        /*0050*/ 	.short	0x0001
        /*0052*/ 	.short	0x0008
        /*0054*/ 	.byte	0x00, 0xf5, 0x21, 0x00


	//----- nvinfo : EIATTR_KPARAM_INFO
	.align		4
.L_43:
        /*0058*/ 	.byte	0x04, 0x17
        /*005a*/ 	.short	(.L_45 - .L_44)
.L_44:
        /*005c*/ 	.word	0x00000000
        /*0060*/ 	.short	0x0000
        /*0062*/ 	.short	0x0000
        /*0064*/ 	.byte	0x00, 0xf5, 0x21, 0x00


	//----- nvinfo : EIATTR_SPARSE_MMA_MASK
	.align		4
.L_45:
        /*0068*/ 	.byte	0x03, 0x50
        /*006a*/ 	.short	0x0000


	//----- nvinfo : EIATTR_MAXREG_COUNT
	.align		4
        /*006c*/ 	.byte	0x03, 0x1b
        /*006e*/ 	.short	0x00ff


	//----- nvinfo : EIATTR_NUM_BARRIERS
	.align		4
        /*0070*/ 	.byte	0x02, 0x4c
        /*0072*/ 	.byte	0x01
	.zero		1


	//----- nvinfo : EIATTR_MERCURY_ISA_VERSION
	.align		4
        /*0074*/ 	.byte	0x03, 0x5f
        /*0076*/ 	.short	0x0101


	//----- nvinfo : EIATTR_VRC_CTA_INIT_COUNT
	.align		4
        /*0078*/ 	.byte	0x02, 0x4a
	.zero		1
	.zero		1


	//----- nvinfo : EIATTR_EXIT_INSTR_OFFSETS
	.align		4
        /*007c*/ 	.byte	0x04, 0x1c
        /*007e*/ 	.short	(.L_47 - .L_46)


	//   ....[0]....
.L_46:
        /*0080*/ 	.word	0x000000b0


	//   ....[1]....
        /*0084*/ 	.word	0x00000850


	//----- nvinfo : EIATTR_CBANK_PARAM_SIZE
	.align		4
.L_47:
        /*0088*/ 	.byte	0x03, 0x19
        /*008a*/ 	.short	0x0024


	//----- nvinfo : EIATTR_PARAM_CBANK
	.align		4
        /*008c*/ 	.byte	0x04, 0x0a
        /*008e*/ 	.short	(.L_49 - .L_48)
	.align		4
.L_48:
        /*0090*/ 	.word	index@(.nv.constant0.gemm_mod32_tiled_u8)
        /*0094*/ 	.short	0x0380
        /*0096*/ 	.short	0x0024


	//----- nvinfo : EIATTR_SW_WAR
	.align		4
.L_49:
        /*0098*/ 	.byte	0x04, 0x36
        /*009a*/ 	.short	(.L_51 - .L_50)
.L_50:
        /*009c*/ 	.word	0x00000008
.L_51:


//--------------------- .nv.info.build_toeplitz_matrix_negacyclic_u32 --------------------------
	.section	.nv.info.build_toeplitz_matrix_negacyclic_u32,"",@"SHT_CUDA_INFO"
	.sectionflags	@""
	.align	4


	//----- nvinfo : EIATTR_CUDA_API_VERSION
	.align		4
        /*0000*/ 	.byte	0x04, 0x37
        /*0002*/ 	.short	(.L_53 - .L_52)
.L_52:
        /*0004*/ 	.word	0x00000082


	//----- nvinfo : EIATTR_KPARAM_INFO
	.align		4
.L_53:
        /*0008*/ 	.byte	0x04, 0x17
        /*000a*/ 	.short	(.L_55 - .L_54)
.L_54:
        /*000c*/ 	.word	0x00000000
        /*0010*/ 	.short	0x0002
        /*0012*/ 	.short	0x0010
        /*0014*/ 	.byte	0x00, 0xf0, 0x11, 0x00


	//----- nvinfo : EIATTR_KPARAM_INFO
	.align		4
.L_55:
        /*0018*/ 	.byte	0x04, 0x17
        /*001a*/ 	.short	(.L_57 - .L_56)
.L_56:
        /*001c*/ 	.word	0x00000000
        /*0020*/ 	.short	0x0001
        /*0022*/ 	.short	0x0008
        /*0024*/ 	.byte	0x00, 0xf5, 0x21, 0x00


	//----- nvinfo : EIATTR_KPARAM_INFO
	.align		4
.L_57:
        /*0028*/ 	.byte	0x04, 0x17
        /*002a*/ 	.short	(.L_59 - .L_58)
.L_58:
        /*002c*/ 	.word	0x00000000
        /*0030*/ 	.short	0x0000
        /*0032*/ 	.short	0x0000
        /*0034*/ 	.byte	0x00, 0xf5, 0x21, 0x00


	//----- nvinfo : EIATTR_SPARSE_MMA_MASK
	.align		4
.L_59:
        /*0038*/ 	.byte	0x03, 0x50
        /*003a*/ 	.short	0x0000


	//----- nvinfo : EIATTR_MAXREG_COUNT
	.align		4
        /*003c*/ 	.byte	0x03, 0x1b
        /*003e*/ 	.short	0x00ff


	//----- nvinfo : EIATTR_MERCURY_ISA_VERSION
	.align		4
        /*0040*/ 	.byte	0x03, 0x5f
        /*0042*/ 	.short	0x0101


	//----- nvinfo : EIATTR_VRC_CTA_INIT_COUNT
	.align		4
        /*0044*/ 	.byte	0x02, 0x4a
	.zero		1
	.zero		1


	//----- nvinfo : EIATTR_EXIT_INSTR_OFFSETS
	.align		4
        /*0048*/ 	.byte	0x04, 0x1c
        /*004a*/ 	.short	(.L_61 - .L_60)


	//   ....[0]....
.L_60:
        /*004c*/ 	.word	0x00000070


	//   ....[1]....
        /*0050*/ 	.word	0x000007d0


	//   ....[2]....
        /*0054*/ 	.word	0x00000b90


	//   ....[3]....
        /*0058*/ 	.word	0x00000dc0


	//   ....[4]....
        /*005c*/ 	.word	0x00000ea0


	//----- nvinfo : EIATTR_CBANK_PARAM_SIZE
	.align		4
.L_61:
        /*0060*/ 	.byte	0x03, 0x19
        /*0062*/ 	.short	0x0014


	//----- nvinfo : EIATTR_PARAM_CBANK
	.align		4
        /*0064*/ 	.byte	0x04, 0x0a
        /*0066*/ 	.short	(.L_63 - .L_62)
	.align		4
.L_62:
        /*0068*/ 	.word	index@(.nv.constant0.build_toeplitz_matrix_negacyclic_u32)
        /*006c*/ 	.short	0x0380
        /*006e*/ 	.short	0x0014


	//----- nvinfo : EIATTR_SW_WAR
	.align		4
.L_63:
        /*0070*/ 	.byte	0x04, 0x36
        /*0072*/ 	.short	(.L_65 - .L_64)
.L_64:
        /*0074*/ 	.word	0x00000008
.L_65:


//--------------------- .nv.callgraph             --------------------------
	.section	.nv.callgraph,"",@"SHT_CUDA_CALLGRAPH"
	.align	4
	.sectionentsize	8
	.align		4
        /*0000*/ 	.word	0x00000000
	.align		4
        /*0004*/ 	.word	0xffffffff
	.align		4
        /*0008*/ 	.word	0x00000000
	.align		4
        /*000c*/ 	.word	0xfffffffe
	.align		4
        /*0010*/ 	.word	0x00000000
	.align		4
        /*0014*/ 	.word	0xfffffffd
	.align		4
        /*0018*/ 	.word	0x00000000
	.align		4
        /*001c*/ 	.word	0xfffffffc


//--------------------- .text.result_to_uint64    --------------------------
	.section	.text.result_to_uint64,"ax",@progbits
	.align	128
        .global         result_to_uint64
        .type           result_to_uint64,@function
        .size           result_to_uint64,(.L_x_9 - result_to_uint64)
        .other          result_to_uint64,@"STO_CUDA_ENTRY STV_DEFAULT"
result_to_uint64:
.text.result_to_uint64:
[----:B------:R-:W-:Y:S01]  /*0000*/  LDC R1, c[0x0][0x37c] ;  /* 0x0000df00ff017b82 */ /* 0x000fe20000000800 */
[----:B------:R-:W0:Y:S07]  /*0010*/  S2R R0, SR_TID.X ;  /* 0x0000000000007919 */ /* 0x000e2e0000002100 */
[----:B------:R-:W0:Y:S01]  /*0020*/  S2UR UR4, SR_CTAID.X ;  /* 0x00000000000479c3 */ /* 0x000e220000002500 */
[----:B------:R-:W1:Y:S07]  /*0030*/  LDCU UR5, c[0x0][0x390] ;  /* 0x00007200ff0577ac */ /* 0x000e6e0008000800 */
[----:B------:R-:W0:Y:S02]  /*0040*/  LDC R7, c[0x0][0x360] ;  /* 0x0000d800ff077b82 */ /* 0x000e240000000800 */
[----:B0-----:R-:W-:-:S05]  /*0050*/  IMAD R7, R7, UR4, R0 ;  /* 0x0000000407077c24 */ /* 0x001fca000f8e0200 */
[----:B-1----:R-:W-:-:S13]  /*0060*/  ISETP.GE.U32.AND P0, PT, R7, UR5, PT ;  /* 0x0000000507007c0c */ /* 0x002fda000bf06070 */
[----:B------:R-:W-:Y:S05]  /*0070*/  @P0 EXIT ;  /* 0x000000000000094d */ /* 0x000fea0003800000 */
[----:B------:R-:W0:Y:S01]  /*0080*/  LDC.64 R2, c[0x0][0x380] ;  /* 0x0000e000ff027b82 */ /* 0x000e220000000a00 */
[----:B------:R-:W1:Y:S07]  /*0090*/  LDCU.64 UR4, c[0x0][0x358] ;  /* 0x00006b00ff0477ac */ /* 0x000e6e0008000a00 */
[----:B------:R-:W2:Y:S01]  /*00a0*/  LDC.64 R4, c[0x0][0x388] ;  /* 0x0000e200ff047b82 */ /* 0x000ea20000000a00 */
[----:B0-----:R-:W-:-:S06]  /*00b0*/  IMAD.WIDE.U32 R2, R7, 0x4, R2 ;  /* 0x0000000407027825 */ /* 0x001fcc00078e0002 */
[----:B-1----:R0:W3:Y:S01]  /*00c0*/  LDG.E R2, desc[UR4][R2.64] ;  /* 0x0000000402027981 */ /* 0x0020e2000c1e1900 */
[----:B--2---:R-:W-:-:S04]  /*00d0*/  IMAD.WIDE.U32 R4, R7, 0x8, R4 ;  /* 0x0000000807047825 */ /* 0x004fc800078e0004 */
[----:B0-----:R-:W-:-:S05]  /*00e0*/  HFMA2 R3, -RZ, RZ, 0, 0 ;  /* 0x00000000ff037431 */ /* 0x001fca00000001ff */
[----:B---3--:R-:W-:Y:S01]  /*00f0*/  STG.E.64 desc[UR4][R4.64], R2 ;  /* 0x0000000204007986 */ /* 0x008fe2000c101b04 */
[----:B------:R-:W-:Y:S05]  /*0100*/  EXIT ;  /* 0x000000000000794d */ /* 0x000fea0003800000 */
.L_x_0:
[----:B------:R-:W-:-:S00]  /*0110*/  BRA `(.L_x_0) ;  /* 0xfffffffc00fc7947 */ /* 0x000fc0000383ffff */
[----:B------:R-:W-:-:S00]  /*0120*/  NOP ;  /* 0x0000000000007918 */ /* 0x000fc00000000000 */
        /* <DEDUP_REMOVED lines=13> */
.L_x_9:


//--------------------- .text.gemm_mod32_tiled_u8 --------------------------
	.section	.text.gemm_mod32_tiled_u8,"ax",@progbits
	.align	128
        .global         gemm_mod32_tiled_u8
        .type           gemm_mod32_tiled_u8,@function
        .size           gemm_mod32_tiled_u8,(.L_x_10 - gemm_mod32_tiled_u8)
        .other          gemm_mod32_tiled_u8,@"STO_CUDA_ENTRY STV_DEFAULT"
gemm_mod32_tiled_u8:
.text.gemm_mod32_tiled_u8:
[----:B------:R-:W-:Y:S01]  /*0000*/  LDC R1, c[0x0][0x37c] ;  /* 0x0000df00ff017b82 */ /* 0x000fe20000000800 */
[----:B------:R-:W0:Y:S01]  /*0010*/  S2R R19, SR_CTAID.X ;  /* 0x0000000000137919 */ /* 0x000e220000002500 */
[----:B------:R-:W1:Y:S01]  /*0020*/  LDCU UR4, c[0x0][0x3a0] ;  /* 0x00007400ff0477ac */ /* 0x000e620008000800 */
[----:B------:R-:W0:Y:S01]  /*0030*/  S2R R17, SR_TID.X ;  /* 0x0000000000117919 */ /* 0x000e220000002100 */
[----:B------:R-:W2:Y:S01]  /*0040*/  LDCU UR5, c[0x0][0x398] ;  /* 0x00007300ff0577ac */ /* 0x000ea20008000800 */
[----:B------:R-:W3:Y:S01]  /*0050*/  S2R R20, SR_CTAID.Y ;  /* 0x0000000000147919 */ /* 0x000ee20000002600 */
[----:B------:R-:W3:Y:S01]  /*0060*/  S2R R18, SR_TID.Y ;  /* 0x0000000000127919 */ /* 0x000ee20000002200 */
[----:B0-----:R-:W-:-:S04]  /*0070*/  LEA R19, R19, R17, 0x5 ;  /* 0x0000001113137211 */ /* 0x001fc800078e28ff */
[----:B-1----:R-:W-:Y:S02]  /*0080*/  ISETP.GE.U32.AND P0, PT, R19, UR4, PT ;  /* 0x0000000413007c0c */ /* 0x002fe4000bf06070 */
[----:B---3--:R-:W-:-:S04]  /*0090*/  LEA R20, R20, R18, 0x5 ;  /* 0x0000001214147211 */ /* 0x008fc800078e28ff */
[----:B--2---:R-:W-:-:S13]  /*00a0*/  ISETP.GE.U32.OR P0, PT, R20, UR5, P0 ;  /* 0x0000000514007c0c */ /* 0x004fda0008706470 */
[----:B------:R-:W-:Y:S05]  /*00b0*/  @P0 EXIT ;  /* 0x000000000000094d */ /* 0x000fea0003800000 */
[----:B------:R-:W0:Y:S01]  /*00c0*/  LDCU UR4, c[0x0][0x39c] ;  /* 0x00007380ff0477ac */ /* 0x000e220008000800 */
[----:B------:R-:W-:Y:S01]  /*00d0*/  HFMA2 R5, -RZ, RZ, 0, 0 ;  /* 0x00000000ff057431 */ /* 0x000fe200000001ff */
[----:B------:R-:W1:Y:S01]  /*00e0*/  LDCU.64 UR8, c[0x0][0x358] ;  /* 0x00006b00ff0877ac */ /* 0x000e620008000a00 */
[----:B0-----:R-:W-:-:S09]  /*00f0*/  UISETP.NE.AND UP0, UPT, UR4, URZ, UPT ;  /* 0x000000ff0400728c */ /* 0x001fd2000bf05270 */
[----:B-1----:R-:W-:Y:S05]  /*0100*/  BRA.U !UP0, `(.L_x_1) ;  /* 0x0000000508bc7547 */ /* 0x002fea000b800000 */
[----:B------:R-:W0:Y:S01]  /*0110*/  S2UR UR6, SR_CgaCtaId ;  /* 0x00000000000679c3 */ /* 0x000e220000008800 */
[----:B------:R-:W-:Y:S01]  /*0120*/  UMOV UR4, 0x400 ;  /* 0x0000040000047882 */ /* 0x000fe20000000000 */
[----:B------:R-:W-:Y:S01]  /*0130*/  MOV R5, RZ ;  /* 0x000000ff00057202 */ /* 0x000fe20000000f00 */
[----:B------:R-:W-:Y:S01]  /*0140*/  UIADD3 UR5, UPT, UPT, UR4, 0x1000, URZ ;  /* 0x0000100004057890 */ /* 0x000fe2000fffe0ff */
[----:B------:R-:W-:Y:S01]  /*0150*/  MOV R21, RZ ;  /* 0x000000ff00157202 */ /* 0x000fe20000000f00 */
[----:B------:R-:W1:Y:S01]  /*0160*/  LDCU UR7, c[0x0][0x39c] ;  /* 0x00007380ff0777ac */ /* 0x000e620008000800 */
[----:B0-----:R-:W-:Y:S02]  /*0170*/  ULEA UR4, UR6, UR4, 0x18 ;  /* 0x0000000406047291 */ /* 0x001fe4000f8ec0ff */
[----:B------:R-:W-:-:S04]  /*0180*/  ULEA UR5, UR6, UR5, 0x18 ;  /* 0x0000000506057291 */ /* 0x000fc8000f8ec0ff */
[C---:B------:R-:W-:Y:S01]  /*0190*/  LEA R16, R18.reuse, UR4, 0x7 ;  /* 0x0000000412107c11 */ /* 0x040fe2000f8e38ff */
[----:B------:R-:W-:Y:S01]  /*01a0*/  UMOV UR4, URZ ;  /* 0x000000ff00047c82 */ /* 0x000fe20008000000 */
[C---:B------:R-:W-:Y:S02]  /*01b0*/  LEA R2, R17.reuse, UR5, 0x2 ;  /* 0x0000000511027c11 */ /* 0x040fe4000f8e10ff */
[----:B------:R-:W-:Y:S02]  /*01c0*/  LEA R3, R17, R16, 0x2 ;  /* 0x0000001011037211 */ /* 0x000fe400078e10ff */
[----:B-1----:R-:W-:-:S07]  /*01d0*/  LEA R0, R18, R2, 0x7 ;  /* 0x0000000212007211 */ /* 0x002fce00078e38ff */
.L_x_2:
[----:B------:R-:W-:Y:S01]  /*01e0*/  ISETP.GE.U32.AND P0, PT, R17, UR7, PT ;  /* 0x0000000711007c0c */ /* 0x000fe2000bf06070 */
[----:B------:R-:W-:Y:S01]  /*01f0*/  HFMA2 R4, -RZ, RZ, 0, 0 ;  /* 0x00000000ff047431 */ /* 0x000fe200000001ff */
[----:B------:R-:W-:Y:S02]  /*0200*/  ISETP.GE.U32.AND P1, PT, R18, UR7, PT ;  /* 0x0000000712007c0c */ /* 0x000fe4000bf26070 */
[----:B------:R-:W-:-:S09]  /*0210*/  MOV R27, RZ ;  /* 0x000000ff001b7202 */ /* 0x000fd20000000f00 */
[----:B------:R-:W0:Y:S02]  /*0220*/  @!P0 LDC R10, c[0x0][0x398] ;  /* 0x0000e600ff0a8b82 */ /* 0x000e240000000800 */
[----:B------:R-:W-:Y:S02]  /*0230*/  @!P1 MOV R12, R18 ;  /* 0x00000012000c9202 */ /* 0x000fe40000000f00 */
[----:B------:R-:W-:-:S04]  /*0240*/  @!P1 MOV R13, RZ ;  /* 0x000000ff000d9202 */ /* 0x000fc80000000f00 */
[----:B------:R-:W1:Y:S01]  /*0250*/  @!P0 LDC.64 R6, c[0x0][0x380] ;  /* 0x0000e000ff068b82 */ /* 0x000e620000000a00 */
[----:B------:R-:W-:-:S07]  /*0260*/  @!P1 IMAD.WIDE.U32 R12, R19, UR7, R12 ;  /* 0x00000007130c9c25 */ /* 0x000fce000f8e000c */
[----:B------:R-:W2:Y:S01]  /*0270*/  @!P1 LDC.64 R8, c[0x0][0x388] ;  /* 0x0000e200ff089b82 */ /* 0x000ea20000000a00 */
[----:B0-----:R-:W-:-:S03]  /*0280*/  @!P0 IMAD.WIDE.U32 R10, R17, R10, R20 ;  /* 0x0000000a110a8225 */ /* 0x001fc600078e0014 */
[----:B-1----:R-:W-:-:S04]  /*0290*/  @!P0 LEA R6, P2, R10, R6, 0x2 ;  /* 0x000000060a068211 */ /* 0x002fc800078410ff */
[----:B------:R-:W-:Y:S02]  /*02a0*/  @!P0 LEA.HI.X R7, R10, R7, R11, 0x2, P2 ;  /* 0x000000070a078211 */ /* 0x000fe400010f140b */
[----:B--2---:R-:W-:-:S03]  /*02b0*/  @!P1 IADD3 R22, P3, PT, R12, R8, RZ ;  /* 0x000000080c169210 */ /* 0x004fc60007f7e0ff */
[----:B------:R-:W2:Y:S01]  /*02c0*/  @!P0 LDG.E.CONSTANT R4, desc[UR8][R6.64] ;  /* 0x0000000806048981 */ /* 0x000ea2000c1e9900 */
[----:B------:R-:W-:-:S05]  /*02d0*/  @!P1 IADD3.X R23, PT, PT, R13, R9, RZ, P3, !PT ;  /* 0x000000090d179210 */ /* 0x000fca0001ffe4ff */
[----:B------:R-:W3:Y:S01]  /*02e0*/  @!P1 LDG.E.U8.CONSTANT R27, desc[UR8][R22.64] ;  /* 0x00000008161b9981 */ /* 0x000ee2000c1e9100 */
[----:B------:R-:W-:-:S04]  /*02f0*/  UIADD3 UR4, UPT, UPT, UR4, 0x20, URZ ;  /* 0x0000002004047890 */ /* 0x000fc8000fffe0ff */
[----:B------:R-:W-:Y:S01]  /*0300*/  UISETP.GE.U32.AND UP0, UPT, UR4, UR7, UPT ;  /* 0x000000070400728c */ /* 0x000fe2000bf06070 */
[----:B------:R-:W-:Y:S02]  /*0310*/  IADD3 R18, PT, PT, R18, 0x20, RZ ;  /* 0x0000002012127810 */ /* 0x000fe40007ffe0ff */
[----:B------:R-:W-:Y:S01]  /*0320*/  IADD3 R17, PT, PT, R17, 0x20, RZ ;  /* 0x0000002011117810 */ /* 0x000fe20007ffe0ff */
[----:B--2---:R-:W-:Y:S04]  /*0330*/  STS [R3], R4 ;  /* 0x0000000403007388 */ /* 0x004fe80000000800 */
[----:B---3--:R-:W-:Y:S01]  /*0340*/  STS [R0], R27 ;  /* 0x0000001b00007388 */ /* 0x008fe20000000800 */
[----:B------:R-:W-:Y:S06]  /*0350*/  BAR.SYNC.DEFER_BLOCKING 0x0 ;  /* 0x0000000000007b1d */ /* 0x000fec0000010000 */
[----:B------:R-:W-:Y:S04]  /*0360*/  LDS R26, [R2] ;  /* 0x00000000021a7984 */ /* 0x000fe80000000800 */
[----:B------:R-:W0:Y:S04]  /*0370*/  LDS.128 R8, [R16] ;  /* 0x0000000010087984 */ /* 0x000e280000000c00 */
[----:B------:R-:W1:Y:S04]  /*0380*/  LDS R28, [R2+0x80] ;  /* 0x00008000021c7984 */ /* 0x000e680000000800 */
[----:B------:R-:W2:Y:S04]  /*0390*/  LDS R29, [R2+0x100] ;  /* 0x00010000021d7984 */ /* 0x000ea80000000800 */
[----:B------:R-:W3:Y:S04]  /*03a0*/  LDS R24, [R2+0x180] ;  /* 0x0001800002187984 */ /* 0x000ee80000000800 */
[----:B------:R-:W-:Y:S04]  /*03b0*/  LDS R25, [R2+0x200] ;  /* 0x0002000002197984 */ /* 0x000fe80000000800 */
[----:B------:R-:W4:Y:S04]  /*03c0*/  LDS.128 R12, [R16+0x10] ;  /* 0x00001000100c7984 */ /* 0x000f280000000c00 */
[----:B------:R-:W5:Y:S04]  /*03d0*/  LDS R22, [R2+0x280] ;  /* 0x0002800002167984 */ /* 0x000f680000000800 */
[----:B------:R-:W5:Y:S04]  /*03e0*/  LDS R23, [R2+0x300] ;  /* 0x0003000002177984 */ /* 0x000f680000000800 */
[----:B------:R-:W-:Y:S01]  /*03f0*/  LDS R27, [R2+0x700] ;  /* 0x00070000021b7984 */ /* 0x000fe20000000800 */
[----:B0-----:R-:W-:-:S03]  /*0400*/  IMAD R8, R8, R26, R5 ;  /* 0x0000001a08087224 */ /* 0x001fc600078e0205 */
[----:B------:R-:W0:Y:S01]  /*0410*/  LDS R26, [R2+0x380] ;  /* 0x00038000021a7984 */ /* 0x000e220000000800 */
[----:B-1----:R-:W-:-:S03]  /*0420*/  IMAD R9, R28, R9, R8 ;  /* 0x000000091c097224 */ /* 0x002fc600078e0208 */
[----:B------:R-:W-:Y:S01]  /*0430*/  LDS.128 R4, [R16+0x20] ;  /* 0x0000200010047984 */ /* 0x000fe20000000c00 */
[----:B--2---:R-:W-:-:S03]  /*0440*/  IMAD R10, R29, R10, R9 ;  /* 0x0000000a1d0a7224 */ /* 0x004fc600078e0209 */
[----:B------:R-:W1:Y:S01]  /*0450*/  LDS R9, [R2+0x400] ;  /* 0x0004000002097984 */ /* 0x000e620000000800 */
[----:B---3--:R-:W-:-:S03]  /*0460*/  IMAD R10, R24, R11, R10 ;  /* 0x0000000b180a7224 */ /* 0x008fc600078e020a */
[----:B------:R-:W2:Y:S04]  /*0470*/  LDS R8, [R2+0x480] ;  /* 0x0004800002087984 */ /* 0x000ea80000000800 */
[----:B------:R-:W3:Y:S01]  /*0480*/  LDS R11, [R2+0x500] ;  /* 0x00050000020b7984 */ /* 0x000ee20000000800 */
[----:B----4-:R-:W-:-:S03]  /*0490*/  IMAD R10, R12, R25, R10 ;  /* 0x000000190c0a7224 */ /* 0x010fc600078e020a */
[----:B------:R-:W-:Y:S01]  /*04a0*/  LDS R25, [R2+0x600] ;  /* 0x0006000002197984 */ /* 0x000fe20000000800 */
[----:B-----5:R-:W-:-:S03]  /*04b0*/  IMAD R10, R22, R13, R10 ;  /* 0x0000000d160a7224 */ /* 0x020fc600078e020a */
[----:B------:R-:W4:Y:S01]  /*04c0*/  LDS R22, [R2+0x580] ;  /* 0x0005800002167984 */ /* 0x000f220000000800 */
[----:B------:R-:W-:-:S03]  /*04d0*/  IMAD R10, R23, R14, R10 ;  /* 0x0000000e170a7224 */ /* 0x000fc600078e020a */
[----:B------:R-:W-:Y:S04]  /*04e0*/  LDS R24, [R2+0x680] ;  /* 0x0006800002187984 */ /* 0x000fe80000000800 */
[----:B------:R-:W-:Y:S04]  /*04f0*/  LDS R23, [R2+0x800] ;  /* 0x0008000002177984 */ /* 0x000fe80000000800 */
[----:B------:R-:W-:Y:S01]  /*0500*/  LDS R29, [R2+0x900] ;  /* 0x00090000021d7984 */ /* 0x000fe20000000800 */
[----:B0-----:R-:W-:-:S03]  /*0510*/  IMAD R10, R26, R15, R10 ;  /* 0x0000000f1a0a7224 */ /* 0x001fc600078e020a */
[----:B------:R-:W0:Y:S04]  /*0520*/  LDS.128 R12, [R16+0x30] ;  /* 0x00003000100c7984 */ /* 0x000e280000000c00 */
[----:B------:R-:W-:Y:S01]  /*0530*/  LDS R26, [R2+0xa80] ;  /* 0x000a8000021a7984 */ /* 0x000fe20000000800 */
[----:B-1----:R-:W-:-:S03]  /*0540*/  IMAD R9, R4, R9, R10 ;  /* 0x0000000904097224 */ /* 0x002fc600078e020a */
[----:B------:R-:W1:Y:S01]  /*0550*/  LDS R4, [R2+0x780] ;  /* 0x0007800002047984 */ /* 0x000e620000000800 */
[----:B--2---:R-:W-:-:S04]  /*0560*/  IMAD R5, R8, R5, R9 ;  /* 0x0000000508057224 */ /* 0x004fc800078e0209 */
[----:B---3--:R-:W-:Y:S02]  /*0570*/  IMAD R5, R11, R6, R5 ;  /* 0x000000060b057224 */ /* 0x008fe400078e0205 */
[----:B------:R-:W2:Y:S02]  /*0580*/  LDS.128 R8, [R16+0x40] ;  /* 0x0000400010087984 */ /* 0x000ea40000000c00 */
[----:B----4-:R-:W-:Y:S02]  /*0590*/  IMAD R5, R22, R7, R5 ;  /* 0x0000000716057224 */ /* 0x010fe400078e0205 */
[----:B------:R-:W3:Y:S02]  /*05a0*/  LDS R22, [R2+0x880] ;  /* 0x0008800002167984 */ /* 0x000ee40000000800 */
[----:B0-----:R-:W-:Y:S02]  /*05b0*/  IMAD R5, R12, R25, R5 ;  /* 0x000000190c057224 */ /* 0x001fe400078e0205 */
[----:B------:R-:W-:Y:S02]  /*05c0*/  LDS R25, [R2+0xa00] ;  /* 0x000a000002197984 */ /* 0x000fe40000000800 */
[----:B------:R-:W-:-:S02]  /*05d0*/  IMAD R5, R24, R13, R5 ;  /* 0x0000000d18057224 */ /* 0x000fc400078e0205 */
[----:B------:R-:W0:Y:S02]  /*05e0*/  LDS R24, [R2+0x980] ;  /* 0x0009800002187984 */ /* 0x000e240000000800 */
[----:B------:R-:W-:Y:S02]  /*05f0*/  IMAD R5, R27, R14, R5 ;  /* 0x0000000e1b057224 */ /* 0x000fe400078e0205 */
[----:B------:R-:W-:Y:S02]  /*0600*/  LDS R27, [R2+0xb00] ;  /* 0x000b0000021b7984 */ /* 0x000fe40000000800 */
[----:B-1----:R-:W-:Y:S02]  /*0610*/  IMAD R15, R4, R15, R5 ;  /* 0x0000000f040f7224 */ /* 0x002fe400078e0205 */
[----:B------:R-:W1:Y:S02]  /*0620*/  LDS.128 R4, [R16+0x50] ;  /* 0x0000500010047984 */ /* 0x000e640000000c00 */
[----:B--2---:R-:W-:-:S02]  /*0630*/  IMAD R15, R8, R23, R15 ;  /* 0x00000017080f7224 */ /* 0x004fc400078e020f */
[----:B------:R-:W2:Y:S04]  /*0640*/  LDS R8, [R2+0xb80] ;  /* 0x000b800002087984 */ /* 0x000ea80000000800 */
[----:B------:R-:W-:Y:S01]  /*0650*/  LDS R23, [R2+0xf00] ;  /* 0x000f000002177984 */ /* 0x000fe20000000800 */
[----:B---3--:R-:W-:-:S03]  /*0660*/  IMAD R9, R22, R9, R15 ;  /* 0x0000000916097224 */ /* 0x008fc600078e020f */
[----:B------:R-:W-:Y:S01]  /*0670*/  LDS.128 R12, [R16+0x60] ;  /* 0x00006000100c7984 */ /* 0x000fe20000000c00 */
[----:B------:R-:W-:-:S03]  /*0680*/  IMAD R10, R29, R10, R9 ;  /* 0x0000000a1d0a7224 */ /* 0x000fc600078e0209 */
[----:B------:R-:W3:Y:S04]  /*0690*/  LDS R9, [R2+0xc00] ;  /* 0x000c000002097984 */ /* 0x000ee80000000800 */
[----:B------:R-:W-:Y:S01]  /*06a0*/  LDS R22, [R2+0xd80] ;  /* 0x000d800002167984 */ /* 0x000fe20000000800 */
[----:B0-----:R-:W-:-:S03]  /*06b0*/  IMAD R10, R24, R11, R10 ;  /* 0x0000000b180a7224 */ /* 0x001fc600078e020a */
[----:B------:R-:W-:Y:S01]  /*06c0*/  LDS R11, [R2+0xd00] ;  /* 0x000d0000020b7984 */ /* 0x000fe20000000800 */
[----:B-1----:R-:W-:-:S03]  /*06d0*/  IMAD R4, R4, R25, R10 ;  /* 0x0000001904047224 */ /* 0x002fc600078e020a */
[----:B------:R-:W0:Y:S01]  /*06e0*/  LDS R10, [R2+0xc80] ;  /* 0x000c8000020a7984 */ /* 0x000e220000000800 */
[----:B------:R-:W-:-:S03]  /*06f0*/  IMAD R4, R26, R5, R4 ;  /* 0x000000051a047224 */ /* 0x000fc600078e0204 */
[----:B------:R-:W-:Y:S01]  /*0700*/  LDS R25, [R2+0xe00] ;  /* 0x000e000002197984 */ /* 0x000fe20000000800 */
[----:B------:R-:W-:-:S04]  /*0710*/  IMAD R4, R27, R6, R4 ;  /* 0x000000061b047224 */ /* 0x000fc800078e0204 */
[----:B--2---:R-:W-:Y:S02]  /*0720*/  IMAD R24, R8, R7, R4 ;  /* 0x0000000708187224 */ /* 0x004fe400078e0204 */
[----:B------:R-:W1:Y:S04]  /*0730*/  LDS.128 R4, [R16+0x70] ;  /* 0x0000700010047984 */ /* 0x000e680000000c00 */
[----:B------:R-:W2:Y:S01]  /*0740*/  LDS R8, [R2+0xe80] ;  /* 0x000e800002087984 */ /* 0x000ea20000000800 */
[----:B---3--:R-:W-:-:S03]  /*0750*/  IMAD R9, R12, R9, R24 ;  /* 0x000000090c097224 */ /* 0x008fc600078e0218 */
[----:B------:R-:W3:Y:S01]  /*0760*/  LDS R12, [R2+0xf80] ;  /* 0x000f8000020c7984 */ /* 0x000ee20000000800 */
[----:B0-----:R-:W-:-:S04]  /*0770*/  IMAD R9, R10, R13, R9 ;  /* 0x0000000d0a097224 */ /* 0x001fc800078e0209 */
[----:B------:R-:W-:-:S04]  /*0780*/  IMAD R9, R11, R14, R9 ;  /* 0x0000000e0b097224 */ /* 0x000fc800078e0209 */
[----:B------:R-:W-:-:S04]  /*0790*/  IMAD R9, R22, R15, R9 ;  /* 0x0000000f16097224 */ /* 0x000fc800078e0209 */
[----:B-1----:R-:W-:-:S04]  /*07a0*/  IMAD R4, R4, R25, R9 ;  /* 0x0000001904047224 */ /* 0x002fc800078e0209 */
[----:B--2---:R-:W-:-:S04]  /*07b0*/  IMAD R4, R8, R5, R4 ;  /* 0x0000000508047224 */ /* 0x004fc800078e0204 */
[----:B------:R-:W-:-:S04]  /*07c0*/  IMAD R4, R23, R6, R4 ;  /* 0x0000000617047224 */ /* 0x000fc800078e0204 */
[----:B---3--:R-:W-:Y:S01]  /*07d0*/  IMAD R5, R12, R7, R4 ;  /* 0x000000070c057224 */ /* 0x008fe200078e0204 */
[----:B------:R-:W-:Y:S06]  /*07e0*/  BAR.SYNC.DEFER_BLOCKING 0x0 ;  /* 0x0000000000007b1d */ /* 0x000fec0000010000 */
[----:B------:R-:W-:Y:S05]  /*07f0*/  BRA.U !UP0, `(.L_x_2) ;  /* 0xfffffff908787547 */ /* 0x000fea000b83ffff */
.L_x_1:
[----:B------:R-:W0:Y:S01]  /*0800*/  LDC.64 R2, c[0x0][0x390] ;  /* 0x0000e400ff027b82 */ /* 0x000e220000000a00 */
[----:B------:R-:W1:Y:S02]  /*0810*/  LDCU UR4, c[0x0][0x3a0] ;  /* 0x00007400ff0477ac */ /* 0x000e640008000800 */
[----:B-1----:R-:W-:-:S04]  /*0820*/  IMAD R19, R20, UR4, R19 ;  /* 0x0000000414137c24 */ /* 0x002fc8000f8e0213 */
[----:B0-----:R-:W-:-:S05]  /*0830*/  IMAD.WIDE.U32 R2, R19, 0x4, R2 ;  /* 0x0000000413027825 */ /* 0x001fca00078e0002 */
[----:B------:R-:W-:Y:S01]  /*0840*/  STG.E desc[UR8][R2.64], R5 ;  /* 0x0000000502007986 */ /* 0x000fe2000c101908 */
[----:B------:R-:W-:Y:S05]  /*0850*/  EXIT ;  /* 0x000000000000794d */ /* 0x000fea0003800000 */
.L_x_3:
        /* <DEDUP_REMOVED lines=10> */
.L_x_10:


//--------------------- .text.build_toeplitz_matrix_negacyclic_u32 --------------------------
	.section	.text.build_toeplitz_matrix_negacyclic_u32,"ax",@progbits
	.align	128
        .global         build_toeplitz_matrix_negacyclic_u32
        .type           build_toeplitz_matrix_negacyclic_u32,@function
        .size           build_toeplitz_matrix_negacyclic_u32,(.L_x_11 - build_toeplitz_matrix_negacyclic_u32)
        .other          build_toeplitz_matrix_negacyclic_u32,@"STO_CUDA_ENTRY STV_DEFAULT"
build_toeplitz_matrix_negacyclic_u32:
.text.build_toeplitz_matrix_negacyclic_u32:
[----:B------:R-:W-:Y:S01]  /*0000*/  LDC R1, c[0x0][0x37c] ;  /* 0x0000df00ff017b82 */ /* 0x000fe20000000800 */
[----:B------:R-:W0:Y:S07]  /*0010*/  S2R R3, SR_TID.X ;  /* 0x0000000000037919 */ /* 0x000e2e0000002100 */
[----:B------:R-:W0:Y:S08]  /*0020*/  S2UR UR4, SR_CTAID.X ;  /* 0x00000000000479c3 */ /* 0x000e300000002500 */
[----:B------:R-:W0:Y:S08]  /*0030*/  LDC R0, c[0x0][0x360] ;  /* 0x0000d800ff007b82 */ /* 0x000e300000000800 */
[----:B------:R-:W1:Y:S01]  /*0040*/  LDC R7, c[0x0][0x390] ;  /* 0x0000e400ff077b82 */ /* 0x000e620000000800 */
[----:B0-----:R-:W-:-:S05]  /*0050*/  IMAD R0, R0, UR4, R3 ;  /* 0x0000000400007c24 */ /* 0x001fca000f8e0203 */
[----:B-1----:R-:W-:-:S13]  /*0060*/  ISETP.GE.U32.AND P0, PT, R0, R7, PT ;  /* 0x000000070000720c */ /* 0x002fda0003f06070 */
[----:B------:R-:W-:Y:S05]  /*0070*/  @P0 EXIT ;  /* 0x000000000000094d */ /* 0x000fea0003800000 */
[C---:B------:R-:W-:Y:S01]  /*0080*/  ISETP.GE.U32.AND P1, PT, R7.reuse, 0x8, PT ;  /* 0x000000080700780c */ /* 0x040fe20003f26070 */
[----:B------:R-:W0:Y:S01]  /*0090*/  LDCU.64 UR8, c[0x0][0x358] ;  /* 0x00006b00ff0877ac */ /* 0x000e220008000a00 */
[----:B------:R-:W-:Y:S01]  /*00a0*/  LOP3.LUT R2, R7, 0x7, RZ, 0xc0, !PT ;  /* 0x0000000707027812 */ /* 0x000fe200078ec0ff */
[----:B------:R-:W-:Y:S01]  /*00b0*/  IMAD.MOV.U32 R5, RZ, RZ, RZ ;  /* 0x000000ffff057224 */ /* 0x000fe200078e00ff */
[----:B------:R-:W-:Y:S02]  /*00c0*/  IADD3 R3, PT, PT, -R0, R7, RZ ;  /* 0x0000000700037210 */ /* 0x000fe40007ffe1ff */
[----:B------:R-:W-:-:S07]  /*00d0*/  ISETP.NE.AND P0, PT, R2, RZ, PT ;  /* 0x000000ff0200720c */ /* 0x000fce0003f05270 */
[----:B------:R-:W-:Y:S06]  /*00e0*/  @!P1 BRA `(.L_x_4) ;  /* 0x0000000400b89947 */ /* 0x000fec0003800000 */
[----:B------:R-:W1:Y:S01]  /*00f0*/  LDC.64 R12, c[0x0][0x388] ;  /* 0x0000e200ff0c7b82 */ /* 0x000e620000000a00 */
[----:B------:R-:W-:Y:S01]  /*0100*/  LOP3.LUT R5, R7, 0xfffffff8, RZ, 0xc0, !PT ;  /* 0xfffffff807057812 */ /* 0x000fe200078ec0ff */
[C---:B------:R-:W-:Y:S01]  /*0110*/  IMAD R7, R0.reuse, R7, 0x3 ;  /* 0x0000000300077424 */ /* 0x040fe200078e0207 */
[----:B------:R-:W-:Y:S01]  /*0120*/  IADD3 R4, PT, PT, -R0, 0x3, RZ ;  /* 0x0000000300047810 */ /* 0x000fe20007ffe1ff */
[----:B------:R-:W2:Y:S01]  /*0130*/  LDCU.64 UR10, c[0x0][0x380] ;  /* 0x00007000ff0a77ac */ /* 0x000ea20008000a00 */
[----:B------:R-:W-:Y:S01]  /*0140*/  MOV R6, R3 ;  /* 0x0000000300067202 */ /* 0x000fe20000000f00 */
[----:B------:R-:W-:-:S06]  /*0150*/  UMOV UR4, 0x3 ;  /* 0x0000000300047882 */ /* 0x000fcc0000000000 */
.L_x_5:
[----:B------:R-:W-:-:S06]  /*0160*/  UIADD3 UR5, UPT, UPT, UR4, -0x3, URZ ;  /* 0xfffffffd04057890 */ /* 0x000fcc000fffe0ff */
[----:B------:R-:W-:Y:S01]  /*0170*/  ISETP.LE.U32.AND P6, PT, R0, UR5, PT ;  /* 0x0000000500007c0c */ /* 0x000fe2000bfc3070 */
[----:B------:R-:W-:-:S06]  /*0180*/  UIADD3 UR5, UPT, UPT, UR4, -0x2, URZ ;  /* 0xfffffffe04057890 */ /* 0x000fcc000fffe0ff */
[----:B------:R-:W-:-:S06]  /*0190*/  ISETP.LE.U32.AND P1, PT, R0, UR5, PT ;  /* 0x0000000500007c0c */ /* 0x000fcc000bf23070 */
[----:B--2-4-:R-:W-:Y:S01]  /*01a0*/  @P6 MOV R18, UR10 ;  /* 0x0000000a00126c02 */ /* 0x014fe20008000f00 */
[C---:B------:R-:W-:Y:S02]  /*01b0*/  @P6 VIADD R9, R4.reuse, 0xfffffffd ;  /* 0xfffffffd04096836 */ /* 0x040fe40000000000 */
[----:B------:R-:W-:Y:S02]  /*01c0*/  @P6 IMAD.U32 R19, RZ, RZ, UR11 ;  /* 0x0000000bff136e24 */ /* 0x000fe4000f8e00ff */
[----:B------:R-:W-:Y:S01]  /*01d0*/  @P6 IMAD.WIDE.U32 R8, R9, 0x4, R18 ;  /* 0x0000000409086825 */ /* 0x000fe200078e0012 */
[----:B------:R-:W-:Y:S02]  /*01e0*/  @!P6 MOV R18, UR10 ;  /* 0x0000000a0012ec02 */ /* 0x000fe40008000f00 */
[----:B------:R-:W-:Y:S01]  /*01f0*/  @P1 IADD3 R15, PT, PT, R4, -0x2, RZ ;  /* 0xfffffffe040f1810 */ /* 0x000fe20007ffe0ff */
[----:B------:R-:W-:Y:S01]  /*0200*/  @!P6 IMAD.U32 R19, RZ, RZ, UR11 ;  /* 0x0000000bff13ee24 */ /* 0x000fe2000f8e00ff */
[----:B0-----:R-:W2:Y:S01]  /*0210*/  @P6 LDG.E.CONSTANT R21, desc[UR8][R8.64] ;  /* 0x0000000808156981 */ /* 0x001ea2000c1e9900 */
[----:B------:R-:W-:-:S02]  /*0220*/  @!P1 VIADD R17, R6, 0x1 ;  /* 0x0000000106119836 */ /* 0x000fc40000000000 */
[----:B------:R-:W-:-:S04]  /*0230*/  @!P6 IMAD.WIDE.U32 R10, R6, 0x4, R18 ;  /* 0x00000004060ae825 */ /* 0x000fc800078e0012 */
[--C-:B------:R-:W-:Y:S01]  /*0240*/  @P1 IMAD.WIDE.U32 R14, R15, 0x4, R18.reuse ;  /* 0x000000040f0e1825 */ /* 0x100fe200078e0012 */
[----:B------:R0:W3:Y:S03]  /*0250*/  @!P6 LDG.E.CONSTANT R20, desc[UR8][R10.64] ;  /* 0x000000080a14e981 */ /* 0x0000e6000c1e9900 */
[----:B------:R-:W-:Y:S01]  /*0260*/  @!P1 IMAD.WIDE.U32 R16, R17, 0x4, R18 ;  /* 0x0000000411109825 */ /* 0x000fe200078e0012 */
[----:B------:R-:W4:Y:S04]  /*0270*/  @P1 LDG.E.CONSTANT R23, desc[UR8][R14.64] ;  /* 0x000000080e171981 */ /* 0x000f28000c1e9900 */
[----:B------:R5:W2:Y:S01]  /*0280*/  @!P1 LDG.E.CONSTANT R22, desc[UR8][R16.64] ;  /* 0x0000000810169981 */ /* 0x000aa2000c1e9900 */
[----:B------:R-:W-:-:S02]  /*0290*/  UIADD3 UR5, UPT, UPT, UR4, -0x1, URZ ;  /* 0xffffffff04057890 */ /* 0x000fc4000fffe0ff */
[----:B------:R-:W-:Y:S01]  /*02a0*/  ISETP.LE.U32.AND P3, PT, R0, UR4, PT ;  /* 0x0000000400007c0c */ /* 0x000fe2000bf63070 */
[----:B------:R-:W-:-:S03]  /*02b0*/  UIADD3 UR6, UPT, UPT, UR4, 0x2, URZ ;  /* 0x0000000204067890 */ /* 0x000fc6000fffe0ff */
[C---:B------:R-:W-:Y:S01]  /*02c0*/  ISETP.LE.U32.AND P2, PT, R0.reuse, UR5, PT ;  /* 0x0000000500007c0c */ /* 0x040fe2000bf43070 */
[----:B------:R-:W-:Y:S02]  /*02d0*/  UIADD3 UR5, UPT, UPT, UR4, 0x1, URZ ;  /* 0x0000000104057890 */ /* 0x000fe4000fffe0ff */
[----:B------:R-:W-:-:S04]  /*02e0*/  ISETP.LE.U32.AND P5, PT, R0, UR6, PT ;  /* 0x0000000600007c0c */ /* 0x000fc8000bfa3070 */
[----:B------:R-:W-:Y:S01]  /*02f0*/  ISETP.LE.U32.AND P4, PT, R0, UR5, PT ;  /* 0x0000000500007c0c */ /* 0x000fe2000bf83070 */
[----:B------:R-:W-:Y:S01]  /*0300*/  UIADD3 UR5, UPT, UPT, UR4, 0x3, URZ ;  /* 0x0000000304057890 */ /* 0x000fe2000fffe0ff */
[----:B0-----:R-:W-:Y:S01]  /*0310*/  @!P3 IADD3 R11, PT, PT, R6, 0x3, RZ ;  /* 0x00000003060bb810 */ /* 0x001fe20007ffe0ff */
[----:B------:R-:W-:-:S03]  /*0320*/  UIADD3 UR6, UPT, UPT, UR4, 0x4, URZ ;  /* 0x0000000404067890 */ /* 0x000fc6000fffe0ff */
[----:B------:R-:W-:Y:S01]  /*0330*/  @!P2 VIADD R27, R6, 0x2 ;  /* 0x00000002061ba836 */ /* 0x000fe20000000000 */
[----:B------:R-:W-:-:S03]  /*0340*/  @P2 IADD3 R9, PT, PT, R4, -0x1, RZ ;  /* 0xffffffff04092810 */ /* 0x000fc60007ffe0ff */
[--C-:B------:R-:W-:Y:S01]  /*0350*/  @!P2 IMAD.WIDE.U32 R26, R27, 0x4, R18.reuse ;  /* 0x000000041b1aa825 */ /* 0x100fe200078e0012 */
[C---:B------:R-:W-:Y:S02]  /*0360*/  @P5 IADD3 R24, PT, PT, R4.reuse, 0x2, RZ ;  /* 0x0000000204185810 */ /* 0x040fe40007ffe0ff */
[C---:B------:R-:W-:Y:S01]  /*0370*/  @P4 IADD3 R29, PT, PT, R4.reuse, 0x1, RZ ;  /* 0x00000001041d4810 */ /* 0x040fe20007ffe0ff */
[--C-:B-----5:R-:W-:Y:S01]  /*0380*/  @!P3 IMAD.WIDE.U32 R16, R11, 0x4, R18.reuse ;  /* 0x000000040b10b825 */ /* 0x120fe200078e0012 */
[----:B------:R0:W5:Y:S03]  /*0390*/  @!P2 LDG.E.CONSTANT R10, desc[UR8][R26.64] ;  /* 0x000000081a0aa981 */ /* 0x000166000c1e9900 */
[--C-:B------:R-:W-:Y:S01]  /*03a0*/  @P3 IMAD.WIDE.U32 R14, R4, 0x4, R18.reuse ;  /* 0x00000004040e3825 */ /* 0x100fe200078e0012 */
[----:B------:R-:W4:Y:S03]  /*03b0*/  @!P3 LDG.E.CONSTANT R25, desc[UR8][R16.64] ;  /* 0x000000081019b981 */ /* 0x000f26000c1e9900 */
[----:B------:R-:W-:Y:S01]  /*03c0*/  @P2 IMAD.WIDE.U32 R8, R9, 0x4, R18 ;  /* 0x0000000409082825 */ /* 0x000fe200078e0012 */
[----:B------:R1:W5:Y:S03]  /*03d0*/  @P3 LDG.E.CONSTANT R11, desc[UR8][R14.64] ;  /* 0x000000080e0b3981 */ /* 0x000366000c1e9900 */
[----:B0-----:R-:W-:-:S02]  /*03e0*/  @!P5 VIADD R27, R6, 0x5 ;  /* 0x00000005061bd836 */ /* 0x001fc40000000000 */
[--C-:B------:R-:W-:Y:S01]  /*03f0*/  @P4 IMAD.WIDE.U32 R28, R29, 0x4, R18.reuse ;  /* 0x000000041d1c4825 */ /* 0x100fe200078e0012 */
[----:B------:R-:W5:Y:S03]  /*0400*/  @P2 LDG.E.CONSTANT R8, desc[UR8][R8.64] ;  /* 0x0000000808082981 */ /* 0x000f66000c1e9900 */
[----:B------:R-:W-:-:S04]  /*0410*/  @!P5 IMAD.WIDE.U32 R26, R27, 0x4, R18 ;  /* 0x000000041b1ad825 */ /* 0x000fc800078e0012 */
[----:B-1----:R-:W-:Y:S02]  /*0420*/  @P5 IMAD.WIDE.U32 R14, R24, 0x4, R18 ;  /* 0x00000004180e5825 */ /* 0x002fe400078e0012 */
[----:B------:R-:W5:Y:S04]  /*0430*/  @!P5 LDG.E.CONSTANT R26, desc[UR8][R26.64] ;  /* 0x000000081a1ad981 */ /* 0x000f68000c1e9900 */
[----:B------:R0:W5:Y:S01]  /*0440*/  @P4 LDG.E.CONSTANT R9, desc[UR8][R28.64] ;  /* 0x000000081c094981 */ /* 0x000162000c1e9900 */
[----:B---3--:R-:W-:Y:S01]  /*0450*/  @!P6 IMAD.MOV R21, RZ, RZ, -R20 ;  /* 0x000000ffff15e224 */ /* 0x008fe200078e0a14 */
[----:B------:R-:W-:Y:S01]  /*0460*/  ISETP.LE.U32.AND P6, PT, R0, UR5, PT ;  /* 0x0000000500007c0c */ /* 0x000fe2000bfc3070 */
[----:B------:R-:W-:Y:S01]  /*0470*/  @!P4 VIADD R20, R6, 0x4 ;  /* 0x000000040614c836 */ /* 0x000fe20000000000 */
[----:B--2---:R-:W-:-:S02]  /*0480*/  @!P1 IADD3 R23, PT, PT, -R22, RZ, RZ ;  /* 0x000000ff16179210 */ /* 0x004fc40007ffe1ff */
[----:B------:R-:W-:Y:S01]  /*0490*/  ISETP.LE.U32.AND P1, PT, R0, UR6, PT ;  /* 0x0000000600007c0c */ /* 0x000fe2000bf23070 */
[----:B------:R-:W-:Y:S01]  /*04a0*/  @!P4 IMAD.WIDE.U32 R16, R20, 0x4, R18 ;  /* 0x000000041410c825 */ /* 0x000fe200078e0012 */
[----:B------:R-:W-:Y:S01]  /*04b0*/  IADD3 R20, PT, PT, R7, -0x3, RZ ;  /* 0xfffffffd07147810 */ /* 0x000fe20007ffe0ff */
[----:B------:R1:W2:Y:S04]  /*04c0*/  @P5 LDG.E.CONSTANT R22, desc[UR8][R14.64] ;  /* 0x000000080e165981 */ /* 0x0002a8000c1e9900 */
[----:B0-----:R-:W-:Y:S01]  /*04d0*/  IMAD.WIDE.U32 R28, R20, 0x4, R12 ;  /* 0x00000004141c7825 */ /* 0x001fe200078e000c */
[----:B------:R0:W3:Y:S01]  /*04e0*/  @!P4 LDG.E.CONSTANT R24, desc[UR8][R16.64] ;  /* 0x000000081018c981 */ /* 0x0000e2000c1e9900 */
[----:B------:R-:W-:-:S04]  /*04f0*/  @P6 IADD3 R20, PT, PT, R4, 0x3, RZ ;  /* 0x0000000304146810 */ /* 0x000fc80007ffe0ff */
[----:B-1----:R-:W-:Y:S02]  /*0500*/  @P1 IADD3 R15, PT, PT, R4, 0x4, RZ ;  /* 0x00000004040f1810 */ /* 0x002fe40007ffe0ff */
[C---:B------:R-:W-:Y:S01]  /*0510*/  @!P1 IADD3 R27, PT, PT, R6.reuse, 0x7, RZ ;  /* 0x00000007061b9810 */ /* 0x040fe20007ffe0ff */
[----:B0-----:R-:W-:Y:S01]  /*0520*/  @!P6 VIADD R17, R6, 0x6 ;  /* 0x000000060611e836 */ /* 0x001fe20000000000 */
[----:B------:R0:W-:Y:S01]  /*0530*/  STG.E desc[UR8][R28.64], R21 ;  /* 0x000000151c007986 */ /* 0x0001e2000c101908 */
[----:B------:R-:W-:-:S04]  /*0540*/  @P1 IMAD.WIDE.U32 R14, R15, 0x4, R18 ;  /* 0x000000040f0e1825 */ /* 0x000fc800078e0012 */
[----:B------:R-:W-:-:S06]  /*0550*/  @!P6 IMAD.WIDE.U32 R16, R17, 0x4, R18 ;  /* 0x000000041110e825 */ /* 0x000fcc00078e0012 */
[----:B------:R-:W2:Y:S01]  /*0560*/  @!P6 LDG.E.CONSTANT R16, desc[UR8][R16.64] ;  /* 0x000000081010e981 */ /* 0x000ea2000c1e9900 */
[----:B0-----:R-:W-:-:S04]  /*0570*/  @P6 IMAD.WIDE.U32 R20, R20, 0x4, R18 ;  /* 0x0000000414146825 */ /* 0x001fc800078e0012 */
[----:B------:R-:W-:Y:S02]  /*0580*/  @!P1 IMAD.WIDE.U32 R18, R27, 0x4, R18 ;  /* 0x000000041b129825 */ /* 0x000fe400078e0012 */
[----:B------:R0:W2:Y:S04]  /*0590*/  @P1 LDG.E.CONSTANT R27, desc[UR8][R14.64] ;  /* 0x000000080e1b1981 */ /* 0x0000a8000c1e9900 */
[----:B------:R-:W2:Y:S04]  /*05a0*/  @!P1 LDG.E.CONSTANT R18, desc[UR8][R18.64] ;  /* 0x0000000812129981 */ /* 0x000ea8000c1e9900 */
[----:B------:R1:W2:Y:S01]  /*05b0*/  @P6 LDG.E.CONSTANT R20, desc[UR8][R20.64] ;  /* 0x0000000814146981 */ /* 0x0002a2000c1e9900 */
[C---:B------:R-:W-:Y:S01]  /*05c0*/  VIADD R29, R7.reuse, 0xfffffffe ;  /* 0xfffffffe071d7836 */ /* 0x040fe20000000000 */
[----:B------:R-:W-:Y:S01]  /*05d0*/  UIADD3 UR5, UPT, UPT, UR4, 0x5, URZ ;  /* 0x0000000504057890 */ /* 0x000fe2000fffe0ff */
[----:B0-----:R-:W-:Y:S01]  /*05e0*/  IADD3 R15, PT, PT, R7, -0x1, RZ ;  /* 0xffffffff070f7810 */ /* 0x001fe20007ffe0ff */
[----:B----4-:R-:W-:-:S02]  /*05f0*/  @!P3 IMAD.MOV R11, RZ, RZ, -R25 ;  /* 0x000000ffff0bb224 */ /* 0x010fc400078e0a19 */
[--C-:B------:R-:W-:Y:S01]  /*0600*/  IMAD.WIDE.U32 R28, R29, 0x4, R12.reuse ;  /* 0x000000041d1c7825 */ /* 0x100fe200078e000c */
[----:B------:R-:W-:Y:S02]  /*0610*/  IADD3 R25, PT, PT, R7, 0x1, RZ ;  /* 0x0000000107197810 */ /* 0x000fe40007ffe0ff */
[----:B-----5:R-:W-:Y:S01]  /*0620*/  @!P2 IADD3 R8, PT, PT, -R10, RZ, RZ ;  /* 0x000000ff0a08a210 */ /* 0x020fe20007ffe1ff */
[--C-:B------:R-:W-:Y:S01]  /*0630*/  IMAD.WIDE.U32 R14, R15, 0x4, R12.reuse ;  /* 0x000000040f0e7825 */ /* 0x100fe200078e000c */
[C---:B------:R-:W-:Y:S01]  /*0640*/  IADD3 R17, PT, PT, R7.reuse, 0x3, RZ ;  /* 0x0000000307117810 */ /* 0x040fe20007ffe0ff */
[----:B------:R0:W-:Y:S01]  /*0650*/  STG.E desc[UR8][R28.64], R23 ;  /* 0x000000171c007986 */ /* 0x0001e2000c101908 */
[C---:B-1----:R-:W-:Y:S01]  /*0660*/  IADD3 R21, PT, PT, R7.reuse, 0x4, RZ ;  /* 0x0000000407157810 */ /* 0x042fe20007ffe0ff */
[C---:B------:R-:W-:Y:S02]  /*0670*/  VIADD R19, R7.reuse, 0x2 ;  /* 0x0000000207137836 */ /* 0x040fe40000000000 */
[----:B------:R1:W-:Y:S01]  /*0680*/  STG.E desc[UR8][R14.64], R8 ;  /* 0x000000080e007986 */ /* 0x0003e2000c101908 */
[----:B0-----:R-:W-:-:S04]  /*0690*/  IMAD.WIDE.U32 R28, R7, 0x4, R12 ;  /* 0x00000004071c7825 */ /* 0x001fc800078e000c */
[--C-:B-1----:R-:W-:Y:S01]  /*06a0*/  IMAD.WIDE.U32 R14, R17, 0x4, R12.reuse ;  /* 0x00000004110e7825 */ /* 0x102fe200078e000c */
[----:B------:R4:W-:Y:S01]  /*06b0*/  STG.E desc[UR8][R28.64], R11 ;  /* 0x0000000b1c007986 */ /* 0x0009e2000c101908 */
[----:B------:R-:W-:Y:S01]  /*06c0*/  UIADD3 UR4, UPT, UPT, UR4, 0x8, URZ ;  /* 0x0000000804047890 */ /* 0x000fe2000fffe0ff */
[----:B------:R-:W-:Y:S01]  /*06d0*/  IADD3 R4, PT, PT, R4, 0x8, RZ ;  /* 0x0000000804047810 */ /* 0x000fe20007ffe0ff */
[----:B------:R-:W-:Y:S01]  /*06e0*/  VIADD R7, R7, 0x8 ;  /* 0x0000000807077836 */ /* 0x000fe20000000000 */
[----:B------:R-:W-:Y:S02]  /*06f0*/  IADD3 R6, PT, PT, R6, 0x8, RZ ;  /* 0x0000000806067810 */ /* 0x000fe40007ffe0ff */
[----:B------:R-:W-:Y:S02]  /*0700*/  @!P5 IADD3 R22, PT, PT, -R26, RZ, RZ ;  /* 0x000000ff1a16d210 */ /* 0x000fe40007ffe1ff */
[----:B---3--:R-:W-:Y:S01]  /*0710*/  @!P4 IADD3 R9, PT, PT, -R24, RZ, RZ ;  /* 0x000000ff1809c210 */ /* 0x008fe20007ffe1ff */
[----:B------:R-:W-:-:S05]  /*0720*/  IMAD.WIDE.U32 R24, R25, 0x4, R12 ;  /* 0x0000000419187825 */ /* 0x000fca00078e000c */
[----:B------:R4:W-:Y:S01]  /*0730*/  STG.E desc[UR8][R24.64], R9 ;  /* 0x0000000918007986 */ /* 0x0009e2000c101908 */
[----:B--2---:R-:W-:Y:S02]  /*0740*/  @!P1 IADD3 R27, PT, PT, -R18, RZ, RZ ;  /* 0x000000ff121b9210 */ /* 0x004fe40007ffe1ff */
[----:B------:R-:W-:Y:S01]  /*0750*/  ISETP.NE.AND P1, PT, R5, UR5, PT ;  /* 0x0000000505007c0c */ /* 0x000fe2000bf25270 */
[----:B------:R-:W-:-:S04]  /*0760*/  IMAD.WIDE.U32 R18, R19, 0x4, R12 ;  /* 0x0000000413127825 */ /* 0x000fc800078e000c */
[----:B------:R-:W-:Y:S02]  /*0770*/  @!P6 IMAD.MOV R20, RZ, RZ, -R16 ;  /* 0x000000ffff14e224 */ /* 0x000fe400078e0a10 */
[----:B------:R-:W-:Y:S01]  /*0780*/  IMAD.WIDE.U32 R16, R21, 0x4, R12 ;  /* 0x0000000415107825 */ /* 0x000fe200078e000c */
[----:B------:R4:W-:Y:S04]  /*0790*/  STG.E desc[UR8][R18.64], R22 ;  /* 0x0000001612007986 */ /* 0x0009e8000c101908 */
[----:B------:R4:W-:Y:S04]  /*07a0*/  STG.E desc[UR8][R14.64], R20 ;  /* 0x000000140e007986 */ /* 0x0009e8000c101908 */
[----:B------:R4:W-:Y:S01]  /*07b0*/  STG.E desc[UR8][R16.64], R27 ;  /* 0x0000001b10007986 */ /* 0x0009e2000c101908 */
[----:B------:R-:W-:Y:S05]  /*07c0*/  @P1 BRA `(.L_x_5) ;  /* 0xfffffff800641947 */ /* 0x000fea000383ffff */
.L_x_4:
[----:B0-----:R-:W-:Y:S05]  /*07d0*/  @!P0 EXIT ;  /* 0x000000000000894d */ /* 0x001fea0003800000 */
[----:B------:R-:W4:Y:S01]  /*07e0*/  LDC R4, c[0x0][0x390] ;  /* 0x0000e400ff047b82 */ /* 0x000f220000000800 */
[----:B------:R-:W-:Y:S02]  /*07f0*/  ISETP.GE.U32.AND P0, PT, R2, 0x4, PT ;  /* 0x000000040200780c */ /* 0x000fe40003f06070 */
[----:B----4-:R-:W-:-:S04]  /*0800*/  LOP3.LUT R17, R4, 0x3, RZ, 0xc0, !PT ;  /* 0x0000000304117812 */ /* 0x010fc800078ec0ff */
[----:B------:R-:W-:-:S07]  /*0810*/  ISETP.NE.AND P4, PT, R17, RZ, PT ;  /* 0x000000ff1100720c */ /* 0x000fce0003f85270 */
[----:B------:R-:W-:Y:S06]  /*0820*/  @!P0 BRA `(.L_x_6) ;  /* 0x0000000000d88947 */ /* 0x000fec0003800000 */
[----:B------:R-:W0:Y:S01]  /*0830*/  LDCU.64 UR4, c[0x0][0x380] ;  /* 0x00007000ff0477ac */ /* 0x000e220008000a00 */
[CC--:B------:R-:W-:Y:S01]  /*0840*/  ISETP.GE.U32.AND P0, PT, R5.reuse, R0.reuse, PT ;  /* 0x000000000500720c */ /* 0x0c0fe20003f06070 */
[C---:B------:R-:W-:Y:S01]  /*0850*/  VIADD R13, R5.reuse, 0x1 ;  /* 0x00000001050d7836 */ /* 0x040fe20000000000 */
[C---:B------:R-:W-:Y:S02]  /*0860*/  IADD3 R19, PT, PT, R5.reuse, 0x2, RZ ;  /* 0x0000000205137810 */ /* 0x040fe40007ffe0ff */
[----:B------:R-:W-:Y:S02]  /*0870*/  IADD3 R27, PT, PT, R5, 0x3, RZ ;  /* 0x00000003051b7810 */ /* 0x000fe40007ffe0ff */
[-C--:B------:R-:W-:Y:S02]  /*0880*/  ISETP.GE.U32.AND P1, PT, R13, R0.reuse, PT ;  /* 0x000000000d00720c */ /* 0x080fe40003f26070 */
[-C--:B------:R-:W-:Y:S02]  /*0890*/  ISETP.GE.U32.AND P2, PT, R19, R0.reuse, PT ;  /* 0x000000001300720c */ /* 0x080fe40003f46070 */
[----:B------:R-:W-:-:S03]  /*08a0*/  ISETP.GE.U32.AND P3, PT, R27, R0, PT ;  /* 0x000000001b00720c */ /* 0x000fc60003f66070 */
[----:B------:R-:W-:Y:S01]  /*08b0*/  @P0 IADD3 R7, PT, PT, -R0, R5, RZ ;  /* 0x0000000500070210 */ /* 0x000fe20007ffe1ff */
[----:B------:R-:W-:Y:S01]  /*08c0*/  @!P0 IMAD.IADD R9, R3, 0x1, R5 ;  /* 0x0000000103098824 */ /* 0x000fe200078e0205 */
[----:B0-----:R-:W-:Y:S01]  /*08d0*/  @P0 MOV R15, UR5 ;  /* 0x00000005000f0c02 */ /* 0x001fe20008000f00 */
[----:B------:R-:W-:-:S04]  /*08e0*/  @P0 IMAD.U32 R14, RZ, RZ, UR4 ;  /* 0x00000004ff0e0e24 */ /* 0x000fc8000f8e00ff */
[----:B------:R-:W-:Y:S01]  /*08f0*/  @P0 IMAD.WIDE.U32 R6, R7, 0x4, R14 ;  /* 0x0000000407060825 */ /* 0x000fe200078e000e */
[----:B------:R-:W-:Y:S02]  /*0900*/  @!P0 MOV R14, UR4 ;  /* 0x00000004000e8c02 */ /* 0x000fe40008000f00 */
[----:B------:R-:W-:Y:S01]  /*0910*/  @!P0 MOV R15, UR5 ;  /* 0x00000005000f8c02 */ /* 0x000fe20008000f00 */
[----:B------:R-:W-:Y:S01]  /*0920*/  @P1 IMAD.IADD R21, R13, 0x1, -R0 ;  /* 0x000000010d151824 */ /* 0x000fe200078e0a00 */
[----:B------:R-:W-:Y:S01]  /*0930*/  @!P1 IADD3 R13, PT, PT, R3, R13, RZ ;  /* 0x0000000d030d9210 */ /* 0x000fe20007ffe0ff */
[----:B------:R0:W2:Y:S01]  /*0940*/  @P0 LDG.E.CONSTANT R2, desc[UR8][R6.64] ;  /* 0x0000000806020981 */ /* 0x0000a2000c1e9900 */
[C---:B------:R-:W-:Y:S01]  /*0950*/  @P2 IADD3 R11, PT, PT, -R0.reuse, R19, RZ ;  /* 0x00000013000b2210 */ /* 0x040fe20007ffe1ff */
[----:B------:R-:W-:Y:S01]  /*0960*/  @!P0 IMAD.WIDE.U32 R8, R9, 0x4, R14 ;  /* 0x0000000409088825 */ /* 0x000fe200078e000e */
[-C--:B------:R-:W-:Y:S02]  /*0970*/  @P3 IADD3 R25, PT, PT, -R0, R27.reuse, RZ ;  /* 0x0000001b00193210 */ /* 0x080fe40007ffe1ff */
[C---:B------:R-:W-:Y:S01]  /*0980*/  @!P3 IADD3 R27, PT, PT, R3.reuse, R27, RZ ;  /* 0x0000001b031bb210 */ /* 0x040fe20007ffe0ff */
[----:B------:R-:W-:Y:S01]  /*0990*/  @!P2 IMAD.IADD R19, R3, 0x1, R19 ;  /* 0x000000010313a824 */ /* 0x000fe200078e0213 */
[----:B------:R1:W3:Y:S01]  /*09a0*/  @!P0 LDG.E.CONSTANT R23, desc[UR8][R8.64] ;  /* 0x0000000808178981 */ /* 0x0002e2000c1e9900 */
[----:B------:R-:W-:-:S04]  /*09b0*/  @P1 IMAD.WIDE.U32 R20, R21, 0x4, R14 ;  /* 0x0000000415141825 */ /* 0x000fc800078e000e */
[--C-:B------:R-:W-:Y:S01]  /*09c0*/  @!P1 IMAD.WIDE.U32 R12, R13, 0x4, R14.reuse ;  /* 0x000000040d0c9825 */ /* 0x100fe200078e000e */
[----:B------:R-:W4:Y:S03]  /*09d0*/  @P1 LDG.E.CONSTANT R16, desc[UR8][R20.64] ;  /* 0x0000000814101981 */ /* 0x000f26000c1e9900 */
[--C-:B------:R-:W-:Y:S01]  /*09e0*/  @P2 IMAD.WIDE.U32 R10, R11, 0x4, R14.reuse ;  /* 0x000000040b0a2825 */ /* 0x100fe200078e000e */
[----:B------:R5:W4:Y:S03]  /*09f0*/  @!P1 LDG.E.CONSTANT R22, desc[UR8][R12.64] ;  /* 0x000000080c169981 */ /* 0x000b26000c1e9900 */
[--C-:B0-----:R-:W-:Y:S02]  /*0a00*/  @!P2 IMAD.WIDE.U32 R6, R19, 0x4, R14.reuse ;  /* 0x000000041306a825 */ /* 0x101fe400078e000e */
[----:B------:R-:W5:Y:S02]  /*0a10*/  LDC.64 R18, c[0x0][0x388] ;  /* 0x0000e200ff127b82 */ /* 0x000f640000000a00 */
[--C-:B-1----:R-:W-:Y:S01]  /*0a20*/  @P3 IMAD.WIDE.U32 R8, R25, 0x4, R14.reuse ;  /* 0x0000000419083825 */ /* 0x102fe200078e000e */
[----:B------:R-:W4:Y:S03]  /*0a30*/  @!P2 LDG.E.CONSTANT R24, desc[UR8][R6.64] ;  /* 0x000000080618a981 */ /* 0x000f26000c1e9900 */
[----:B------:R-:W-:Y:S01]  /*0a40*/  @!P3 IMAD.WIDE.U32 R14, R27, 0x4, R14 ;  /* 0x000000041b0eb825 */ /* 0x000fe200078e000e */
[----:B------:R0:W4:Y:S04]  /*0a50*/  @P2 LDG.E.CONSTANT R25, desc[UR8][R10.64] ;  /* 0x000000080a192981 */ /* 0x000128000c1e9900 */
[----:B------:R-:W4:Y:S04]  /*0a60*/  @P3 LDG.E.CONSTANT R9, desc[UR8][R8.64] ;  /* 0x0000000808093981 */ /* 0x000f28000c1e9900 */
[----:B------:R-:W4:Y:S01]  /*0a70*/  @!P3 LDG.E.CONSTANT R14, desc[UR8][R14.64] ;  /* 0x000000080e0eb981 */ /* 0x000f22000c1e9900 */
[----:B------:R-:W-:-:S04]  /*0a80*/  IMAD R28, R0, R4, R5 ;  /* 0x00000004001c7224 */ /* 0x000fc800078e0205 */
[C---:B------:R-:W-:Y:S01]  /*0a90*/  VIADD R27, R28.reuse, 0x1 ;  /* 0x000000011c1b7836 */ /* 0x040fe20000000000 */
[C---:B------:R-:W-:Y:S02]  /*0aa0*/  IADD3 R29, PT, PT, R28.reuse, 0x2, RZ ;  /* 0x000000021c1d7810 */ /* 0x040fe40007ffe0ff */
[C---:B------:R-:W-:Y:S01]  /*0ab0*/  IADD3 R26, PT, PT, R28.reuse, 0x3, RZ ;  /* 0x000000031c1a7810 */ /* 0x040fe20007ffe0ff */
[----:B-----5:R-:W-:-:S04]  /*0ac0*/  IMAD.WIDE.U32 R12, R28, 0x4, R18 ;  /* 0x000000041c0c7825 */ /* 0x020fc800078e0012 */
[----:B0-----:R-:W-:-:S04]  /*0ad0*/  IMAD.WIDE.U32 R10, R27, 0x4, R18 ;  /* 0x000000041b0a7825 */ /* 0x001fc800078e0012 */
[----:B------:R-:W-:-:S04]  /*0ae0*/  IMAD.WIDE.U32 R6, R29, 0x4, R18 ;  /* 0x000000041d067825 */ /* 0x000fc800078e0012 */
[----:B------:R-:W-:Y:S01]  /*0af0*/  IMAD.WIDE.U32 R18, R26, 0x4, R18 ;  /* 0x000000041a127825 */ /* 0x000fe200078e0012 */
[----:B------:R-:W-:-:S03]  /*0b00*/  IADD3 R5, PT, PT, R5, 0x4, RZ ;  /* 0x0000000405057810 */ /* 0x000fc60007ffe0ff */
[----:B---3--:R-:W-:-:S05]  /*0b10*/  @!P0 IMAD.MOV R2, RZ, RZ, -R23 ;  /* 0x000000ffff028224 */ /* 0x008fca00078e0a17 */
[----:B--2---:R0:W-:Y:S01]  /*0b20*/  STG.E desc[UR8][R12.64], R2 ;  /* 0x000000020c007986 */ /* 0x0041e2000c101908 */
[----:B----4-:R-:W-:-:S05]  /*0b30*/  @!P1 IADD3 R16, PT, PT, -R22, RZ, RZ ;  /* 0x000000ff16109210 */ /* 0x010fca0007ffe1ff */
[----:B------:R0:W-:Y:S01]  /*0b40*/  STG.E desc[UR8][R10.64], R16 ;  /* 0x000000100a007986 */ /* 0x0001e2000c101908 */
[----:B------:R-:W-:Y:S01]  /*0b50*/  @!P2 IADD3 R25, PT, PT, -R24, RZ, RZ ;  /* 0x000000ff1819a210 */ /* 0x000fe20007ffe1ff */
[----:B------:R-:W-:-:S04]  /*0b60*/  @!P3 IMAD.MOV R9, RZ, RZ, -R14 ;  /* 0x000000ffff09b224 */ /* 0x000fc800078e0a0e */
[----:B------:R0:W-:Y:S04]  /*0b70*/  STG.E desc[UR8][R6.64], R25 ;  /* 0x0000001906007986 */ /* 0x0001e8000c101908 */
[----:B------:R0:W-:Y:S02]  /*0b80*/  STG.E desc[UR8][R18.64], R9 ;  /* 0x0000000912007986 */ /* 0x0001e4000c101908 */
.L_x_6:
[----:B------:R-:W-:Y:S05]  /*0b90*/  @!P4 EXIT ;  /* 0x000000000000c94d */ /* 0x000fea0003800000 */
[----:B------:R-:W-:Y:S02]  /*0ba0*/  ISETP.NE.AND P0, PT, R17, 0x1, PT ;  /* 0x000000011100780c */ /* 0x000fe40003f05270 */
[----:B0-----:R-:W-:-:S04]  /*0bb0*/  LOP3.LUT R2, R4, 0x1, RZ, 0xc0, !PT ;  /* 0x0000000104027812 */ /* 0x001fc800078ec0ff */
[----:B------:R-:W-:-:S07]  /*0bc0*/  ISETP.NE.U32.AND P1, PT, R2, 0x1, PT ;  /* 0x000000010200780c */ /* 0x000fce0003f25070 */
[----:B------:R-:W-:Y:S06]  /*0bd0*/  @!P0 BRA `(.L_x_7) ;  /* 0x0000000000788947 */ /* 0x000fec0003800000 */
[----:B------:R-:W0:Y:S01]  /*0be0*/  LDCU.64 UR4, c[0x0][0x380] ;  /* 0x00007000ff0477ac */ /* 0x000e220008000a00 */
[C---:B------:R-:W-:Y:S01]  /*0bf0*/  ISETP.GE.U32.AND P2, PT, R5.reuse, R0, PT ;  /* 0x000000000500720c */ /* 0x040fe20003f46070 */
[----:B------:R-:W1:Y:S01]  /*0c00*/  LDC.64 R12, c[0x0][0x388] ;  /* 0x0000e200ff0c7b82 */ /* 0x000e620000000a00 */
[----:B------:R-:W-:-:S04]  /*0c10*/  IADD3 R7, PT, PT, R5, 0x1, RZ ;  /* 0x0000000105077810 */ /* 0x000fc80007ffe0ff */
[----:B------:R-:W-:-:S07]  /*0c20*/  ISETP.GE.U32.AND P0, PT, R7, R0, PT ;  /* 0x000000000700720c */ /* 0x000fce0003f06070 */
[--C-:B------:R-:W-:Y:S02]  /*0c30*/  @P2 IMAD.IADD R15, R5, 0x1, -R0.reuse ;  /* 0x00000001050f2824 */ /* 0x100fe400078e0a00 */
[----:B------:R-:W-:Y:S01]  /*0c40*/  @!P2 IMAD.IADD R17, R3, 0x1, R5 ;  /* 0x000000010311a824 */ /* 0x000fe200078e0205 */
[----:B0-----:R-:W-:Y:S02]  /*0c50*/  @P2 MOV R10, UR4 ;  /* 0x00000004000a2c02 */ /* 0x001fe40008000f00 */
[----:B------:R-:W-:Y:S01]  /*0c60*/  @P2 MOV R11, UR5 ;  /* 0x00000005000b2c02 */ /* 0x000fe20008000f00 */
[----:B------:R-:W-:Y:S01]  /*0c70*/  @P0 IMAD.IADD R9, R7, 0x1, -R0 ;  /* 0x0000000107090824 */ /* 0x000fe200078e0a00 */
[----:B------:R-:W-:Y:S01]  /*0c80*/  @!P0 IADD3 R7, PT, PT, R3, R7, RZ ;  /* 0x0000000703078210 */ /* 0x000fe20007ffe0ff */
[----:B------:R-:W-:Y:S01]  /*0c90*/  @P2 IMAD.WIDE.U32 R14, R15, 0x4, R10 ;  /* 0x000000040f0e2825 */ /* 0x000fe200078e000a */
[----:B------:R-:W-:Y:S02]  /*0ca0*/  @!P2 MOV R10, UR4 ;  /* 0x00000004000aac02 */ /* 0x000fe40008000f00 */
[----:B------:R-:W-:-:S02]  /*0cb0*/  @!P2 MOV R11, UR5 ;  /* 0x00000005000bac02 */ /* 0x000fc40008000f00 */
[----:B------:R-:W2:Y:S01]  /*0cc0*/  @P2 LDG.E.CONSTANT R19, desc[UR8][R14.64] ;  /* 0x000000080e132981 */ /* 0x000ea2000c1e9900 */
[----:B------:R-:W-:-:S04]  /*0cd0*/  @!P2 IMAD.WIDE.U32 R16, R17, 0x4, R10 ;  /* 0x000000041110a825 */ /* 0x000fc800078e000a */
[--C-:B------:R-:W-:Y:S02]  /*0ce0*/  @P0 IMAD.WIDE.U32 R8, R9, 0x4, R10.reuse ;  /* 0x0000000409080825 */ /* 0x100fe400078e000a */
[----:B------:R-:W3:Y:S02]  /*0cf0*/  @!P2 LDG.E.CONSTANT R16, desc[UR8][R16.64] ;  /* 0x000000081010a981 */ /* 0x000ee4000c1e9900 */
[----:B------:R-:W-:Y:S02]  /*0d00*/  @!P0 IMAD.WIDE.U32 R10, R7, 0x4, R10 ;  /* 0x00000004070a8825 */ /* 0x000fe400078e000a */
[----:B------:R-:W4:Y:S04]  /*0d10*/  @P0 LDG.E.CONSTANT R21, desc[UR8][R8.64] ;  /* 0x0000000808150981 */ /* 0x000f28000c1e9900 */
[----:B------:R-:W5:Y:S01]  /*0d20*/  @!P0 LDG.E.CONSTANT R10, desc[UR8][R10.64] ;  /* 0x000000080a0a8981 */ /* 0x000f62000c1e9900 */
[----:B------:R-:W-:-:S05]  /*0d30*/  IMAD R7, R0, R4, R5 ;  /* 0x0000000400077224 */ /* 0x000fca00078e0205 */
[C---:B------:R-:W-:Y:S01]  /*0d40*/  IADD3 R23, PT, PT, R7.reuse, 0x1, RZ ;  /* 0x0000000107177810 */ /* 0x040fe20007ffe0ff */
[----:B-1----:R-:W-:-:S04]  /*0d50*/  IMAD.WIDE.U32 R6, R7, 0x4, R12 ;  /* 0x0000000407067825 */ /* 0x002fc800078e000c */
[----:B------:R-:W-:Y:S01]  /*0d60*/  IMAD.WIDE.U32 R12, R23, 0x4, R12 ;  /* 0x00000004170c7825 */ /* 0x000fe200078e000c */
[----:B------:R-:W-:-:S03]  /*0d70*/  IADD3 R5, PT, PT, R5, 0x2, RZ ;  /* 0x0000000205057810 */ /* 0x000fc60007ffe0ff */
[----:B---3--:R-:W-:Y:S01]  /*0d80*/  @!P2 IMAD.MOV R19, RZ, RZ, -R16 ;  /* 0x000000ffff13a224 */ /* 0x008fe200078e0a10 */
[----:B-----5:R-:W-:-:S04]  /*0d90*/  @!P0 IADD3 R21, PT, PT, -R10, RZ, RZ ;  /* 0x000000ff0a158210 */ /* 0x020fc80007ffe1ff */
[----:B--2---:R0:W-:Y:S04]  /*0da0*/  STG.E desc[UR8][R6.64], R19 ;  /* 0x0000001306007986 */ /* 0x0041e8000c101908 */
[----:B----4-:R0:W-:Y:S02]  /*0db0*/  STG.E desc[UR8][R12.64], R21 ;  /* 0x000000150c007986 */ /* 0x0101e4000c101908 */
.L_x_7:
[----:B------:R-:W-:Y:S05]  /*0dc0*/  @P1 EXIT ;  /* 0x000000000000194d */ /* 0x000fea0003800000 */
[----:B0-----:R-:W0:Y:S01]  /*0dd0*/  LDC.64 R6, c[0x0][0x380] ;  /* 0x0000e000ff067b82 */ /* 0x001e220000000a00 */
[----:B------:R-:W-:-:S13]  /*0de0*/  ISETP.GE.U32.AND P0, PT, R5, R0, PT ;  /* 0x000000000500720c */ /* 0x000fda0003f06070 */
[----:B------:R-:W-:Y:S01]  /*0df0*/  @P0 IMAD.IADD R9, R5, 0x1, -R0 ;  /* 0x0000000105090824 */ /* 0x000fe200078e0a00 */
[----:B------:R-:W-:-:S03]  /*0e00*/  @!P0 IADD3 R11, PT, PT, R3, R5, RZ ;  /* 0x00000005030b8210 */ /* 0x000fc60007ffe0ff */
[--C-:B0-----:R-:W-:Y:S02]  /*0e10*/  @P0 IMAD.WIDE.U32 R2, R9, 0x4, R6.reuse ;  /* 0x0000000409020825 */ /* 0x101fe400078e0006 */
[----:B------:R-:W0:Y:S02]  /*0e20*/  LDC.64 R8, c[0x0][0x388] ;  /* 0x0000e200ff087b82 */ /* 0x000e240000000a00 */
[----:B------:R-:W-:Y:S02]  /*0e30*/  @!P0 IMAD.WIDE.U32 R6, R11, 0x4, R6 ;  /* 0x000000040b068825 */ /* 0x000fe400078e0006 */
[----:B------:R-:W2:Y:S04]  /*0e40*/  @P0 LDG.E.CONSTANT R11, desc[UR8][R2.64] ;  /* 0x00000008020b0981 */ /* 0x000ea8000c1e9900 */
[----:B------:R-:W3:Y:S01]  /*0e50*/  @!P0 LDG.E.CONSTANT R6, desc[UR8][R6.64] ;  /* 0x0000000806068981 */ /* 0x000ee2000c1e9900 */
[----:B------:R-:W-:-:S04]  /*0e60*/  IMAD R5, R0, R4, R5 ;  /* 0x0000000400057224 */ /* 0x000fc800078e0205 */
[----:B0-----:R-:W-:Y:S01]  /*0e70*/  IMAD.WIDE.U32 R4, R5, 0x4, R8 ;  /* 0x0000000405047825 */ /* 0x001fe200078e0008 */
[----:B---3--:R-:W-:-:S05]  /*0e80*/  @!P0 IADD3 R11, PT, PT, -R6, RZ, RZ ;  /* 0x000000ff060b8210 */ /* 0x008fca0007ffe1ff */
[----:B--2---:R-:W-:Y:S01]  /*0e90*/  STG.E desc[UR8][R4.64], R11 ;  /* 0x0000000b04007986 */ /* 0x004fe2000c101908 */
[----:B------:R-:W-:Y:S05]  /*0ea0*/  EXIT ;  /* 0x000000000000794d */ /* 0x000fea0003800000 */
.L_x_8:
        /* <DEDUP_REMOVED lines=13> */
.L_x_11:


//--------------------- .nv.shared.reserved.0     --------------------------
	.section	.nv.shared.reserved.0,"aw",@nobits
	.weak		__nv_reservedSMEM_offset_0_alias
	.size		__nv_reservedSMEM_offset_0_alias, 0, 64
	.other		__nv_reservedSMEM_offset_0_alias,@"STO_CUDA_RESERVED_SHARED STV_DEFAULT"
__nv_reservedSMEM_offset_0_alias:
	.zero		0
	.zero		64


//--------------------- .nv.shared.gemm_mod32_tiled_u8 --------------------------
	.section	.nv.shared.gemm_mod32_tiled_u8,"aw",@nobits
	.sectionflags	@""
	.align	4
.nv.shared.gemm_mod32_tiled_u8:
	.zero		9216


//--------------------- .nv.constant0.result_to_uint64 --------------------------
	.section	.nv.constant0.result_to_uint64,"a",@progbits
	.sectionflags	@""
	.align	4
.nv.constant0.result_to_uint64:
	.zero		916


//--------------------- .nv.constant0.gemm_mod32_tiled_u8 --------------------------
	.section	.nv.constant0.gemm_mod32_tiled_u8,"a",@progbits
	.sectionflags	@""
	.align	4
.nv.constant0.gemm_mod32_tiled_u8:
	.zero		932


//--------------------- .nv.constant0.build_toeplitz_matrix_negacyclic_u32 --------------------------
	.section	.nv.constant0.build_toeplitz_matrix_negacyclic_u32,"a",@progbits
	.sectionflags	@""
	.align	4
.nv.constant0.build_toeplitz_matrix_negacyclic_u32:
	.zero		916


//--------------------- SYMBOLS --------------------------

	.type		.nv.reservedSmem.offset0,@object
	.size		.nv.reservedSmem.offset0,0x4
	.type		.nv.reservedSmem.cap,@object
	.size		.nv.reservedSmem.cap,0x4
